//
// Generated by NVIDIA NVVM Compiler
//
// Compiler Build ID: CL-36424714
// Cuda compilation tools, release 13.0, V13.0.88
// Based on NVVM 20.0.0
//

.version 9.0
.target sm_100
.address_size 64

	// .globl	_Z28matrix_multiplication_kernelPdS_S_iii

.visible .entry _Z28matrix_multiplication_kernelPdS_S_iii(
	.param .u64 .ptr .align 1 _Z28matrix_multiplication_kernelPdS_S_iii_param_0,
	.param .u64 .ptr .align 1 _Z28matrix_multiplication_kernelPdS_S_iii_param_1,
	.param .u64 .ptr .align 1 _Z28matrix_multiplication_kernelPdS_S_iii_param_2,
	.param .u32 _Z28matrix_multiplication_kernelPdS_S_iii_param_3,
	.param .u32 _Z28matrix_multiplication_kernelPdS_S_iii_param_4,
	.param .u32 _Z28matrix_multiplication_kernelPdS_S_iii_param_5
)
{
	.reg .pred 	%p<13>;
	.reg .b32 	%r<46>;
	.reg .b64 	%rd<39>;
	.reg .b64 	%fd<68>;

	ld.param.u64 	%rd4, [_Z28matrix_multiplication_kernelPdS_S_iii_param_0];
	ld.param.u64 	%rd5, [_Z28matrix_multiplication_kernelPdS_S_iii_param_1];
	ld.param.u64 	%rd3, [_Z28matrix_multiplication_kernelPdS_S_iii_param_2];
	ld.param.u32 	%r22, [_Z28matrix_multiplication_kernelPdS_S_iii_param_3];
	ld.param.u32 	%r20, [_Z28matrix_multiplication_kernelPdS_S_iii_param_4];
	ld.param.u32 	%r23, [_Z28matrix_multiplication_kernelPdS_S_iii_param_5];
	cvta.to.global.u64 	%rd1, %rd5;
	cvta.to.global.u64 	%rd2, %rd4;
	mov.u32 	%r24, %ctaid.x;
	mov.u32 	%r25, %ntid.x;
	mov.u32 	%r26, %tid.x;
	mad.lo.s32 	%r1, %r24, %r25, %r26;
	mov.u32 	%r27, %ctaid.y;
	mov.u32 	%r28, %ntid.y;
	mov.u32 	%r29, %tid.y;
	mad.lo.s32 	%r30, %r27, %r28, %r29;
	setp.ge.s32 	%p1, %r1, %r22;
	setp.ge.s32 	%p2, %r30, %r23;
	or.pred  	%p3, %p1, %p2;
	@%p3 bra 	$L__BB0_14;
	setp.lt.s32 	%p4, %r20, 1;
	mov.f64 	%fd67, 0d0000000000000000;
	@%p4 bra 	$L__BB0_13;
	mul.lo.s32 	%r3, %r20, %r1;
	and.b32  	%r4, %r20, 7;
	setp.lt.u32 	%p5, %r20, 8;
	mov.f64 	%fd67, 0d0000000000000000;
	mov.b32 	%r44, 0;
	@%p5 bra 	$L__BB0_5;
	and.b32  	%r44, %r20, 2147483640;
	neg.s32 	%r42, %r44;
	shl.b32 	%r7, %r23, 3;
	mov.f64 	%fd67, 0d0000000000000000;
	mul.wide.s32 	%rd10, %r23, 8;
	mov.u32 	%r40, %r3;
	mov.u32 	%r41, %r30;
$L__BB0_4:
	.pragma "nounroll";
	mul.wide.s32 	%rd6, %r40, 8;
	add.s64 	%rd7, %rd2, %rd6;
	ld.global.f64 	%fd17, [%rd7];
	mul.wide.s32 	%rd8, %r41, 8;
	add.s64 	%rd9, %rd1, %rd8;
	ld.global.f64 	%fd18, [%rd9];
	fma.rn.f64 	%fd19, %fd17, %fd18, %fd67;
	ld.global.f64 	%fd20, [%rd7+8];
	add.s64 	%rd11, %rd9, %rd10;
	ld.global.f64 	%fd21, [%rd11];
	fma.rn.f64 	%fd22, %fd20, %fd21, %fd19;
	ld.global.f64 	%fd23, [%rd7+16];
	add.s64 	%rd12, %rd11, %rd10;
	ld.global.f64 	%fd24, [%rd12];
	fma.rn.f64 	%fd25, %fd23, %fd24, %fd22;
	ld.global.f64 	%fd26, [%rd7+24];
	add.s64 	%rd13, %rd12, %rd10;
	ld.global.f64 	%fd27, [%rd13];
	fma.rn.f64 	%fd28, %fd26, %fd27, %fd25;
	ld.global.f64 	%fd29, [%rd7+32];
	add.s64 	%rd14, %rd13, %rd10;
	ld.global.f64 	%fd30, [%rd14];
	fma.rn.f64 	%fd31, %fd29, %fd30, %fd28;
	ld.global.f64 	%fd32, [%rd7+40];
	add.s64 	%rd15, %rd14, %rd10;
	ld.global.f64 	%fd33, [%rd15];
	fma.rn.f64 	%fd34, %fd32, %fd33, %fd31;
	ld.global.f64 	%fd35, [%rd7+48];
	add.s64 	%rd16, %rd15, %rd10;
	ld.global.f64 	%fd36, [%rd16];
	fma.rn.f64 	%fd37, %fd35, %fd36, %fd34;
	ld.global.f64 	%fd38, [%rd7+56];
	add.s64 	%rd17, %rd16, %rd10;
	ld.global.f64 	%fd39, [%rd17];
	fma.rn.f64 	%fd67, %fd38, %fd39, %fd37;
	add.s32 	%r42, %r42, 8;
	add.s32 	%r41, %r41, %r7;
	add.s32 	%r40, %r40, 8;
	setp.ne.s32 	%p6, %r42, 0;
	@%p6 bra 	$L__BB0_4;
$L__BB0_5:
	setp.eq.s32 	%p7, %r4, 0;
	@%p7 bra 	$L__BB0_13;
	and.b32  	%r15, %r20, 3;
	setp.lt.u32 	%p8, %r4, 4;
	@%p8 bra 	$L__BB0_8;
	add.s32 	%r32, %r44, %r3;
	mul.wide.s32 	%rd18, %r32, 8;
	add.s64 	%rd19, %rd2, %rd18;
	ld.global.f64 	%fd41, [%rd19];
	mad.lo.s32 	%r33, %r44, %r23, %r30;
	mul.wide.s32 	%rd20, %r33, 8;
	add.s64 	%rd21, %rd1, %rd20;
	ld.global.f64 	%fd42, [%rd21];
	fma.rn.f64 	%fd43, %fd41, %fd42, %fd67;
	ld.global.f64 	%fd44, [%rd19+8];
	mul.wide.s32 	%rd22, %r23, 8;
	add.s64 	%rd23, %rd21, %rd22;
	ld.global.f64 	%fd45, [%rd23];
	fma.rn.f64 	%fd46, %fd44, %fd45, %fd43;
	ld.global.f64 	%fd47, [%rd19+16];
	add.s64 	%rd24, %rd23, %rd22;
	ld.global.f64 	%fd48, [%rd24];
	fma.rn.f64 	%fd49, %fd47, %fd48, %fd46;
	ld.global.f64 	%fd50, [%rd19+24];
	add.s64 	%rd25, %rd24, %rd22;
	ld.global.f64 	%fd51, [%rd25];
	fma.rn.f64 	%fd67, %fd50, %fd51, %fd49;
	add.s32 	%r44, %r44, 4;
$L__BB0_8:
	setp.eq.s32 	%p9, %r15, 0;
	@%p9 bra 	$L__BB0_13;
	setp.eq.s32 	%p10, %r15, 1;
	@%p10 bra 	$L__BB0_11;
	add.s32 	%r34, %r44, %r3;
	mul.wide.s32 	%rd26, %r34, 8;
	add.s64 	%rd27, %rd2, %rd26;
	ld.global.f64 	%fd53, [%rd27];
	mad.lo.s32 	%r35, %r44, %r23, %r30;
	mul.wide.s32 	%rd28, %r35, 8;
	add.s64 	%rd29, %rd1, %rd28;
	ld.global.f64 	%fd54, [%rd29];
	fma.rn.f64 	%fd55, %fd53, %fd54, %fd67;
	ld.global.f64 	%fd56, [%rd27+8];
	mul.wide.s32 	%rd30, %r23, 8;
	add.s64 	%rd31, %rd29, %rd30;
	ld.global.f64 	%fd57, [%rd31];
	fma.rn.f64 	%fd67, %fd56, %fd57, %fd55;
	add.s32 	%r44, %r44, 2;
$L__BB0_11:
	and.b32  	%r36, %r20, 1;
	setp.eq.b32 	%p11, %r36, 1;
	not.pred 	%p12, %p11;
	@%p12 bra 	$L__BB0_13;
	add.s32 	%r37, %r44, %r3;
	mul.wide.s32 	%rd32, %r37, 8;
	add.s64 	%rd33, %rd2, %rd32;
	ld.global.f64 	%fd58, [%rd33];
	mad.lo.s32 	%r38, %r44, %r23, %r30;
	mul.wide.s32 	%rd34, %r38, 8;
	add.s64 	%rd35, %rd1, %rd34;
	ld.global.f64 	%fd59, [%rd35];
	fma.rn.f64 	%fd67, %fd58, %fd59, %fd67;
$L__BB0_13:
	mad.lo.s32 	%r39, %r23, %r1, %r30;
	cvta.to.global.u64 	%rd36, %rd3;
	mul.wide.s32 	%rd37, %r39, 8;
	add.s64 	%rd38, %rd36, %rd37;
	st.global.f64 	[%rd38], %fd67;
$L__BB0_14:
	ret;

}
	// .globl	_Z16nodiag_normalizePdS_ii
.visible .entry _Z16nodiag_normalizePdS_ii(
	.param .u64 .ptr .align 1 _Z16nodiag_normalizePdS_ii_param_0,
	.param .u64 .ptr .align 1 _Z16nodiag_normalizePdS_ii_param_1,
	.param .u32 _Z16nodiag_normalizePdS_ii_param_2,
	.param .u32 _Z16nodiag_normalizePdS_ii_param_3
)
{
	.reg .pred 	%p<5>;
	.reg .b32 	%r<17>;
	.reg .b64 	%rd<10>;
	.reg .b64 	%fd<7>;

	ld.param.u64 	%rd1, [_Z16nodiag_normalizePdS_ii_param_0];
	ld.param.u64 	%rd2, [_Z16nodiag_normalizePdS_ii_param_1];
	ld.param.u32 	%r5, [_Z16nodiag_normalizePdS_ii_param_2];
	ld.param.u32 	%r4, [_Z16nodiag_normalizePdS_ii_param_3];
	mov.u32 	%r6, %ctaid.x;
	mov.u32 	%r7, %ntid.x;
	mov.u32 	%r8, %tid.x;
	mad.lo.s32 	%r1, %r6, %r7, %r8;
	mov.u32 	%r9, %ctaid.y;
	mov.u32 	%r10, %ntid.y;
	mov.u32 	%r11, %tid.y;
	mad.lo.s32 	%r12, %r9, %r10, %r11;
	max.s32 	%r13, %r1, %r12;
	setp.ge.s32 	%p1, %r13, %r5;
	@%p1 bra 	$L__BB1_3;
	setp.ne.s32 	%p2, %r1, %r4;
	setp.eq.s32 	%p3, %r1, %r12;
	or.pred  	%p4, %p2, %p3;
	@%p4 bra 	$L__BB1_3;
	cvta.to.global.u64 	%rd3, %rd1;
	mul.lo.s32 	%r14, %r4, %r5;
	add.s32 	%r15, %r14, %r12;
	cvta.to.global.u64 	%rd4, %rd2;
	mul.wide.s32 	%rd5, %r15, 8;
	add.s64 	%rd6, %rd4, %rd5;
	ld.global.f64 	%fd1, [%rd6];
	add.s32 	%r16, %r14, %r4;
	mul.wide.s32 	%rd7, %r16, 8;
	add.s64 	%rd8, %rd3, %rd7;
	ld.global.f64 	%fd2, [%rd8];
	div.rn.f64 	%fd3, %fd1, %fd2;
	st.global.f64 	[%rd6], %fd3;
	add.s64 	%rd9, %rd3, %rd5;
	ld.global.f64 	%fd4, [%rd9];
	ld.global.f64 	%fd5, [%rd8];
	div.rn.f64 	%fd6, %fd4, %fd5;
	st.global.f64 	[%rd9], %fd6;
$L__BB1_3:
	ret;

}
	// .globl	_Z14diag_normalizePdS_ii
.visible .entry _Z14diag_normalizePdS_ii(
	.param .u64 .ptr .align 1 _Z14diag_normalizePdS_ii_param_0,
	.param .u64 .ptr .align 1 _Z14diag_normalizePdS_ii_param_1,
	.param .u32 _Z14diag_normalizePdS_ii_param_2,
	.param .u32 _Z14diag_normalizePdS_ii_param_3
)
{
	.reg .pred 	%p<5>;
	.reg .b32 	%r<15>;
	.reg .b64 	%rd<10>;
	.reg .b64 	%fd<6>;

	ld.param.u64 	%rd1, [_Z14diag_normalizePdS_ii_param_0];
	ld.param.u64 	%rd2, [_Z14diag_normalizePdS_ii_param_1];
	ld.param.u32 	%r5, [_Z14diag_normalizePdS_ii_param_2];
	ld.param.u32 	%r4, [_Z14diag_normalizePdS_ii_param_3];
	mov.u32 	%r6, %ctaid.x;
	mov.u32 	%r7, %ntid.x;
	mov.u32 	%r8, %tid.x;
	mad.lo.s32 	%r1, %r6, %r7, %r8;
	mov.u32 	%r9, %ctaid.y;
	mov.u32 	%r10, %ntid.y;
	mov.u32 	%r11, %tid.y;
	mad.lo.s32 	%r12, %r9, %r10, %r11;
	max.s32 	%r13, %r1, %r12;
	setp.ge.s32 	%p1, %r13, %r5;
	@%p1 bra 	$L__BB2_3;
	setp.ne.s32 	%p2, %r1, %r12;
	setp.ne.s32 	%p3, %r1, %r4;
	or.pred  	%p4, %p2, %p3;
	@%p4 bra 	$L__BB2_3;
	cvta.to.global.u64 	%rd3, %rd1;
	mad.lo.s32 	%r14, %r4, %r5, %r4;
	cvta.to.global.u64 	%rd4, %rd2;
	mul.wide.u32 	%rd5, %r14, 8;
	add.s64 	%rd6, %rd4, %rd5;
	ld.global.f64 	%fd1, [%rd6];
	mul.wide.s32 	%rd7, %r14, 8;
	add.s64 	%rd8, %rd3, %rd7;
	ld.global.f64 	%fd2, [%rd8];
	div.rn.f64 	%fd3, %fd1, %fd2;
	st.global.f64 	[%rd6], %fd3;
	add.s64 	%rd9, %rd3, %rd5;
	ld.global.f64 	%fd4, [%rd9];
	div.rn.f64 	%fd5, %fd4, %fd4;
	st.global.f64 	[%rd9], %fd5;
$L__BB2_3:
	ret;

}
	// .globl	_Z11gaussjordanPdS_ii
.visible .entry _Z11gaussjordanPdS_ii(
	.param .u64 .ptr .align 1 _Z11gaussjordanPdS_ii_param_0,
	.param .u64 .ptr .align 1 _Z11gaussjordanPdS_ii_param_1,
	.param .u32 _Z11gaussjordanPdS_ii_param_2,
	.param .u32 _Z11gaussjordanPdS_ii_param_3
)
{
	.reg .pred 	%p<5>;
	.reg .b32 	%r<18>;
	.reg .b64 	%rd<15>;
	.reg .b64 	%fd<11>;

	ld.param.u64 	%rd4, [_Z11gaussjordanPdS_ii_param_0];
	ld.param.u64 	%rd3, [_Z11gaussjordanPdS_ii_param_1];
	ld.param.u32 	%r7, [_Z11gaussjordanPdS_ii_param_2];
	ld.param.u32 	%r6, [_Z11gaussjordanPdS_ii_param_3];
	cvta.to.global.u64 	%rd1, %rd4;
	mov.u32 	%r8, %ctaid.x;
	mov.u32 	%r9, %ntid.x;
	mov.u32 	%r10, %tid.x;
	mad.lo.s32 	%r1, %r8, %r9, %r10;
	mov.u32 	%r11, %ctaid.y;
	mov.u32 	%r12, %ntid.y;
	mov.u32 	%r13, %tid.y;
	mad.lo.s32 	%r14, %r11, %r12, %r13;
	max.s32 	%r15, %r1, %r14;
	setp.ge.s32 	%p1, %r15, %r7;
	setp.eq.s32 	%p2, %r1, %r6;
	or.pred  	%p3, %p1, %p2;
	@%p3 bra 	$L__BB3_3;
	cvta.to.global.u64 	%rd5, %rd3;
	mad.lo.s32 	%r3, %r6, %r7, %r14;
	mul.wide.s32 	%rd6, %r3, 8;
	add.s64 	%rd7, %rd5, %rd6;
	ld.global.f64 	%fd1, [%rd7];
	mul.lo.s32 	%r16, %r7, %r1;
	add.s32 	%r17, %r16, %r6;
	mul.wide.s32 	%rd8, %r17, 8;
	add.s64 	%rd2, %rd1, %rd8;
	ld.global.f64 	%fd2, [%rd2];
	mul.f64 	%fd3, %fd1, %fd2;
	add.s32 	%r4, %r16, %r14;
	mul.wide.s32 	%rd9, %r4, 8;
	add.s64 	%rd10, %rd5, %rd9;
	ld.global.f64 	%fd4, [%rd10];
	sub.f64 	%fd5, %fd4, %fd3;
	st.global.f64 	[%rd10], %fd5;
	setp.eq.s32 	%p4, %r14, %r6;
	@%p4 bra 	$L__BB3_3;
	add.s64 	%rd12, %rd1, %rd6;
	ld.global.f64 	%fd6, [%rd12];
	ld.global.f64 	%fd7, [%rd2];
	mul.f64 	%fd8, %fd6, %fd7;
	add.s64 	%rd14, %rd1, %rd9;
	ld.global.f64 	%fd9, [%rd14];
	sub.f64 	%fd10, %fd9, %fd8;
	st.global.f64 	[%rd14], %fd10;
$L__BB3_3:
	ret;

}
	// .globl	_Z8set_zeroPdS_ii
.visible .entry _Z8set_zeroPdS_ii(
	.param .u64 .ptr .align 1 _Z8set_zeroPdS_ii_param_0,
	.param .u64 .ptr .align 1 _Z8set_zeroPdS_ii_param_1,
	.param .u32 _Z8set_zeroPdS_ii_param_2,
	.param .u32 _Z8set_zeroPdS_ii_param_3
)
{
	.reg .pred 	%p<6>;
	.reg .b32 	%r<13>;
	.reg .b64 	%rd<6>;

	ld.param.u64 	%rd1, [_Z8set_zeroPdS_ii_param_0];
	ld.param.u32 	%r2, [_Z8set_zeroPdS_ii_param_2];
	ld.param.u32 	%r3, [_Z8set_zeroPdS_ii_param_3];
	mov.u32 	%r4, %ctaid.x;
	mov.u32 	%r5, %ntid.x;
	mov.u32 	%r6, %tid.x;
	mad.lo.s32 	%r1, %r4, %r5, %r6;
	mov.u32 	%r7, %ctaid.y;
	mov.u32 	%r8, %ntid.y;
	mov.u32 	%r9, %tid.y;
	mad.lo.s32 	%r10, %r7, %r8, %r9;
	max.s32 	%r11, %r1, %r10;
	setp.ge.s32 	%p1, %r11, %r2;
	setp.eq.s32 	%p2, %r1, %r3;
	or.pred  	%p3, %p1, %p2;
	setp.ne.s32 	%p4, %r10, %r3;
	or.pred  	%p5, %p4, %p3;
	@%p5 bra 	$L__BB4_2;
	cvta.to.global.u64 	%rd2, %rd1;
	mad.lo.s32 	%r12, %r2, %r1, %r3;
	mul.wide.s32 	%rd3, %r12, 8;
	add.s64 	%rd4, %rd2, %rd3;
	mov.b64 	%rd5, 0;
	st.global.u64 	[%rd4], %rd5;
$L__BB4_2:
	ret;

}
	// .globl	_Z3rbfPdS_S_iiid
.visible .entry _Z3rbfPdS_S_iiid(
	.param .u64 .ptr .align 1 _Z3rbfPdS_S_iiid_param_0,
	.param .u64 .ptr .align 1 _Z3rbfPdS_S_iiid_param_1,
	.param .u64 .ptr .align 1 _Z3rbfPdS_S_iiid_param_2,
	.param .u32 _Z3rbfPdS_S_iiid_param_3,
	.param .u32 _Z3rbfPdS_S_iiid_param_4,
	.param .u32 _Z3rbfPdS_S_iiid_param_5,
	.param .f64 _Z3rbfPdS_S_iiid_param_6
)
{
	.reg .pred 	%p<16>;
	.reg .b32 	%r<49>;
	.reg .b32 	%f<3>;
	.reg .b64 	%rd<42>;
	.reg .b64 	%fd<110>;

	ld.param.u64 	%rd11, [_Z3rbfPdS_S_iiid_param_0];
	ld.param.u64 	%rd10, [_Z3rbfPdS_S_iiid_param_2];
	ld.param.u32 	%r19, [_Z3rbfPdS_S_iiid_param_3];
	ld.param.u32 	%r20, [_Z3rbfPdS_S_iiid_param_4];
	ld.param.u32 	%r18, [_Z3rbfPdS_S_iiid_param_5];
	ld.param.f64 	%fd18, [_Z3rbfPdS_S_iiid_param_6];
	cvta.to.global.u64 	%rd1, %rd11;
	mov.u32 	%r21, %ctaid.x;
	mov.u32 	%r22, %ntid.x;
	mov.u32 	%r23, %tid.x;
	mad.lo.s32 	%r1, %r21, %r22, %r23;
	mov.u32 	%r24, %ctaid.y;
	mov.u32 	%r25, %ntid.y;
	mov.u32 	%r26, %tid.y;
	mad.lo.s32 	%r27, %r24, %r25, %r26;
	setp.ge.s32 	%p1, %r1, %r19;
	setp.ge.s32 	%p2, %r27, %r20;
	or.pred  	%p3, %p1, %p2;
	@%p3 bra 	$L__BB5_17;
	mul.lo.s32 	%r28, %r18, %r1;
	cvt.s64.s32 	%rd2, %r28;
	mul.lo.s32 	%r29, %r18, %r27;
	cvt.s64.s32 	%rd3, %r29;
	setp.lt.s32 	%p4, %r18, 1;
	@%p4 bra 	$L__BB5_13;
	and.b32  	%r3, %r18, 7;
	setp.lt.u32 	%p5, %r18, 8;
	mov.b32 	%r47, 0;
	@%p5 bra 	$L__BB5_5;
	and.b32  	%r47, %r18, 2147483640;
	neg.s32 	%r45, %r47;
	shl.b64 	%rd12, %rd2, 3;
	add.s64 	%rd13, %rd12, %rd1;
	add.s64 	%rd41, %rd13, 32;
	shl.b64 	%rd14, %rd3, 3;
	add.s64 	%rd15, %rd14, %rd1;
	add.s64 	%rd40, %rd15, 32;
$L__BB5_4:
	.pragma "nounroll";
	ld.global.f64 	%fd23, [%rd41+-32];
	ld.global.f64 	%fd24, [%rd40+-32];
	sub.f64 	%fd25, %fd23, %fd24;
	fma.rn.f64 	%fd26, %fd25, %fd25, %fd108;
	ld.global.f64 	%fd27, [%rd41+-24];
	ld.global.f64 	%fd28, [%rd40+-24];
	sub.f64 	%fd29, %fd27, %fd28;
	fma.rn.f64 	%fd30, %fd29, %fd29, %fd26;
	ld.global.f64 	%fd31, [%rd41+-16];
	ld.global.f64 	%fd32, [%rd40+-16];
	sub.f64 	%fd33, %fd31, %fd32;
	fma.rn.f64 	%fd34, %fd33, %fd33, %fd30;
	ld.global.f64 	%fd35, [%rd41+-8];
	ld.global.f64 	%fd36, [%rd40+-8];
	sub.f64 	%fd37, %fd35, %fd36;
	fma.rn.f64 	%fd38, %fd37, %fd37, %fd34;
	ld.global.f64 	%fd39, [%rd41];
	ld.global.f64 	%fd40, [%rd40];
	sub.f64 	%fd41, %fd39, %fd40;
	fma.rn.f64 	%fd42, %fd41, %fd41, %fd38;
	ld.global.f64 	%fd43, [%rd41+8];
	ld.global.f64 	%fd44, [%rd40+8];
	sub.f64 	%fd45, %fd43, %fd44;
	fma.rn.f64 	%fd46, %fd45, %fd45, %fd42;
	ld.global.f64 	%fd47, [%rd41+16];
	ld.global.f64 	%fd48, [%rd40+16];
	sub.f64 	%fd49, %fd47, %fd48;
	fma.rn.f64 	%fd50, %fd49, %fd49, %fd46;
	ld.global.f64 	%fd51, [%rd41+24];
	ld.global.f64 	%fd52, [%rd40+24];
	sub.f64 	%fd53, %fd51, %fd52;
	fma.rn.f64 	%fd108, %fd53, %fd53, %fd50;
	add.s32 	%r45, %r45, 8;
	add.s64 	%rd41, %rd41, 64;
	add.s64 	%rd40, %rd40, 64;
	setp.ne.s32 	%p6, %r45, 0;
	@%p6 bra 	$L__BB5_4;
$L__BB5_5:
	setp.eq.s32 	%p7, %r3, 0;
	@%p7 bra 	$L__BB5_13;
	and.b32  	%r9, %r18, 3;
	setp.lt.u32 	%p8, %r3, 4;
	@%p8 bra 	$L__BB5_8;
	cvt.u64.u32 	%rd16, %r47;
	add.s64 	%rd17, %rd16, %rd2;
	shl.b64 	%rd18, %rd17, 3;
	add.s64 	%rd19, %rd1, %rd18;
	ld.global.f64 	%fd55, [%rd19];
	add.s64 	%rd20, %rd16, %rd3;
	shl.b64 	%rd21, %rd20, 3;
	add.s64 	%rd22, %rd1, %rd21;
	ld.global.f64 	%fd56, [%rd22];
	sub.f64 	%fd57, %fd55, %fd56;
	fma.rn.f64 	%fd58, %fd57, %fd57, %fd108;
	ld.global.f64 	%fd59, [%rd19+8];
	ld.global.f64 	%fd60, [%rd22+8];
	sub.f64 	%fd61, %fd59, %fd60;
	fma.rn.f64 	%fd62, %fd61, %fd61, %fd58;
	ld.global.f64 	%fd63, [%rd19+16];
	ld.global.f64 	%fd64, [%rd22+16];
	sub.f64 	%fd65, %fd63, %fd64;
	fma.rn.f64 	%fd66, %fd65, %fd65, %fd62;
	ld.global.f64 	%fd67, [%rd19+24];
	ld.global.f64 	%fd68, [%rd22+24];
	sub.f64 	%fd69, %fd67, %fd68;
	fma.rn.f64 	%fd108, %fd69, %fd69, %fd66;
	add.s32 	%r47, %r47, 4;
$L__BB5_8:
	setp.eq.s32 	%p9, %r9, 0;
	@%p9 bra 	$L__BB5_13;
	setp.eq.s32 	%p10, %r9, 1;
	@%p10 bra 	$L__BB5_11;
	cvt.u64.u32 	%rd23, %r47;
	add.s64 	%rd24, %rd23, %rd2;
	shl.b64 	%rd25, %rd24, 3;
	add.s64 	%rd26, %rd1, %rd25;
	ld.global.f64 	%fd71, [%rd26];
	add.s64 	%rd27, %rd23, %rd3;
	shl.b64 	%rd28, %rd27, 3;
	add.s64 	%rd29, %rd1, %rd28;
	ld.global.f64 	%fd72, [%rd29];
	sub.f64 	%fd73, %fd71, %fd72;
	fma.rn.f64 	%fd74, %fd73, %fd73, %fd108;
	ld.global.f64 	%fd75, [%rd26+8];
	ld.global.f64 	%fd76, [%rd29+8];
	sub.f64 	%fd77, %fd75, %fd76;
	fma.rn.f64 	%fd108, %fd77, %fd77, %fd74;
	add.s32 	%r47, %r47, 2;
$L__BB5_11:
	and.b32  	%r31, %r18, 1;
	setp.eq.b32 	%p11, %r31, 1;
	not.pred 	%p12, %p11;
	@%p12 bra 	$L__BB5_13;
	cvt.u64.u32 	%rd30, %r47;
	add.s64 	%rd31, %rd30, %rd2;
	shl.b64 	%rd32, %rd31, 3;
	add.s64 	%rd33, %rd1, %rd32;
	ld.global.f64 	%fd78, [%rd33];
	add.s64 	%rd34, %rd30, %rd3;
	shl.b64 	%rd35, %rd34, 3;
	add.s64 	%rd36, %rd1, %rd35;
	ld.global.f64 	%fd79, [%rd36];
	sub.f64 	%fd80, %fd78, %fd79;
	fma.rn.f64 	%fd108, %fd80, %fd80, %fd108;
$L__BB5_13:
	neg.f64 	%fd81, %fd18;
	mul.f64 	%fd13, %fd108, %fd81;
	fma.rn.f64 	%fd82, %fd13, 0d3FF71547652B82FE, 0d4338000000000000;
	{
	.reg .b32 %temp; 
	mov.b64 	{%r14, %temp}, %fd82;
	}
	mov.f64 	%fd83, 0dC338000000000000;
	add.rn.f64 	%fd84, %fd82, %fd83;
	fma.rn.f64 	%fd85, %fd84, 0dBFE62E42FEFA39EF, %fd13;
	fma.rn.f64 	%fd86, %fd84, 0dBC7ABC9E3B39803F, %fd85;
	fma.rn.f64 	%fd87, %fd86, 0d3E5ADE1569CE2BDF, 0d3E928AF3FCA213EA;
	fma.rn.f64 	%fd88, %fd87, %fd86, 0d3EC71DEE62401315;
	fma.rn.f64 	%fd89, %fd88, %fd86, 0d3EFA01997C89EB71;
	fma.rn.f64 	%fd90, %fd89, %fd86, 0d3F2A01A014761F65;
	fma.rn.f64 	%fd91, %fd90, %fd86, 0d3F56C16C1852B7AF;
	fma.rn.f64 	%fd92, %fd91, %fd86, 0d3F81111111122322;
	fma.rn.f64 	%fd93, %fd92, %fd86, 0d3FA55555555502A1;
	fma.rn.f64 	%fd94, %fd93, %fd86, 0d3FC5555555555511;
	fma.rn.f64 	%fd95, %fd94, %fd86, 0d3FE000000000000B;
	fma.rn.f64 	%fd96, %fd95, %fd86, 0d3FF0000000000000;
	fma.rn.f64 	%fd97, %fd96, %fd86, 0d3FF0000000000000;
	{
	.reg .b32 %temp; 
	mov.b64 	{%r15, %temp}, %fd97;
	}
	{
	.reg .b32 %temp; 
	mov.b64 	{%temp, %r16}, %fd97;
	}
	shl.b32 	%r32, %r14, 20;
	add.s32 	%r33, %r32, %r16;
	mov.b64 	%fd109, {%r15, %r33};
	{
	.reg .b32 %temp; 
	mov.b64 	{%temp, %r34}, %fd13;
	}
	mov.b32 	%f2, %r34;
	abs.f32 	%f1, %f2;
	setp.lt.f32 	%p13, %f1, 0f4086232B;
	@%p13 bra 	$L__BB5_16;
	setp.lt.f64 	%p14, %fd13, 0d0000000000000000;
	add.f64 	%fd98, %fd13, 0d7FF0000000000000;
	selp.f64 	%fd109, 0d0000000000000000, %fd98, %p14;
	setp.geu.f32 	%p15, %f1, 0f40874800;
	@%p15 bra 	$L__BB5_16;
	shr.u32 	%r35, %r14, 31;
	add.s32 	%r36, %r14, %r35;
	shr.s32 	%r37, %r36, 1;
	shl.b32 	%r38, %r37, 20;
	add.s32 	%r39, %r16, %r38;
	mov.b64 	%fd99, {%r15, %r39};
	sub.s32 	%r40, %r14, %r37;
	shl.b32 	%r41, %r40, 20;
	add.s32 	%r42, %r41, 1072693248;
	mov.b32 	%r43, 0;
	mov.b64 	%fd100, {%r43, %r42};
	mul.f64 	%fd109, %fd100, %fd99;
$L__BB5_16:
	mad.lo.s32 	%r44, %r20, %r1, %r27;
	cvta.to.global.u64 	%rd37, %rd10;
	mul.wide.s32 	%rd38, %r44, 8;
	add.s64 	%rd39, %rd37, %rd38;
	st.global.f64 	[%rd39], %fd109;
$L__BB5_17:
	ret;

}


// ===== COMPILED SASS (sm_100) =====

	.target	sm_100

	.elftype	@"ET_EXEC"


//--------------------- .note.nv.tkinfo           --------------------------
	.section	.note.nv.tkinfo,"",@"SHT_NOTE"
	.sectionflags	@"SHF_NOTE_NV_TKINFO"
	.tkinfo
        /*0018*/ 	.word	0x00000002
        /*0030*/ 	.string	""
        /*0030*/ 	.string	"ptxas"
        /*0030*/ 	.string	"Cuda compilation tools, release 13.0, V13.0.88"
        /*0030*/ 	.string	"Build cuda_13.0.r13.0/compiler.36424714_0"
        /*0030*/ 	.string	"-arch sm_100 -m 64 "



//--------------------- .note.nv.cuinfo           --------------------------
	.section	.note.nv.cuinfo,"",@"SHT_NOTE"
	.sectionflags	@"SHF_NOTE_NV_CUINFO"
        /*0018*/ 	.short	0x0002
        /*001a*/ 	.short	0x0064
        /*001c*/ 	.short	0x0082
	.zero		2


//--------------------- .nv.info                  --------------------------
	.section	.nv.info,"",@"SHT_CUDA_INFO"
	.align	4


	//----- nvinfo : EIATTR_REGCOUNT
	.align		4
        /*0000*/ 	.byte	0x04, 0x2f
        /*0002*/ 	.short	(.L_1 - .L_0)
	.align		4
.L_0:
        /*0004*/ 	.word	index@(_Z28matrix_multiplication_kernelPdS_S_iii)
        /*0008*/ 	.word	0x00000020


	//----- nvinfo : EIATTR_FRAME_SIZE
	.align		4
.L_1:
        /*000c*/ 	.byte	0x04, 0x11
        /*000e*/ 	.short	(.L_3 - .L_2)
	.align		4
.L_2:
        /*0010*/ 	.word	index@(_Z28matrix_multiplication_kernelPdS_S_iii)
        /*0014*/ 	.word	0x00000000


	//----- nvinfo : EIATTR_REGCOUNT
	.align		4
.L_3:
        /*0018*/ 	.byte	0x04, 0x2f
        /*001a*/ 	.short	(.L_5 - .L_4)
	.align		4
.L_4:
        /*001c*/ 	.word	index@(_Z16nodiag_normalizePdS_ii)
        /*0020*/ 	.word	0x0000001d


	//----- nvinfo : EIATTR_FRAME_SIZE
	.align		4
.L_5:
        /*0024*/ 	.byte	0x04, 0x11
        /*0026*/ 	.short	(.L_7 - .L_6)
	.align		4
.L_6:
        /*0028*/ 	.word	index@($__internal_1_$__cuda_sm20_div_rn_f64_full)
        /*002c*/ 	.word	0x00000000


	//----- nvinfo : EIATTR_FRAME_SIZE
	.align		4
.L_7:
        /*0030*/ 	.byte	0x04, 0x11
        /*0032*/ 	.short	(.L_9 - .L_8)
	.align		4
.L_8:
        /*0034*/ 	.word	index@(_Z16nodiag_normalizePdS_ii)
        /*0038*/ 	.word	0x00000000


	//----- nvinfo : EIATTR_REGCOUNT
	.align		4
.L_9:
        /*003c*/ 	.byte	0x04, 0x2f
        /*003e*/ 	.short	(.L_11 - .L_10)
	.align		4
.L_10:
        /*0040*/ 	.word	index@(_Z14diag_normalizePdS_ii)
        /*0044*/ 	.word	0x0000001c


	//----- nvinfo : EIATTR_FRAME_SIZE
	.align		4
.L_11:
        /*0048*/ 	.byte	0x04, 0x11
        /*004a*/ 	.short	(.L_13 - .L_12)
	.align		4
.L_12:
        /*004c*/ 	.word	index@($__internal_0_$__cuda_sm20_div_rn_f64_full)
        /*0050*/ 	.word	0x00000000


	//----- nvinfo : EIATTR_FRAME_SIZE
	.align		4
.L_13:
        /*0054*/ 	.byte	0x04, 0x11
        /*0056*/ 	.short	(.L_15 - .L_14)
	.align		4
.L_14:
        /*0058*/ 	.word	index@(_Z14diag_normalizePdS_ii)
        /*005c*/ 	.word	0x00000000


	//----- nvinfo : EIATTR_REGCOUNT
	.align		4
.L_15:
        /*0060*/ 	.byte	0x04, 0x2f
        /*0062*/ 	.short	(.L_17 - .L_16)
	.align		4
.L_16:
        /*0064*/ 	.word	index@(_Z11gaussjordanPdS_ii)
        /*0068*/ 	.word	0x00000018


	//----- nvinfo : EIATTR_FRAME_SIZE
	.align		4
.L_17:
        /*006c*/ 	.byte	0x04, 0x11
        /*006e*/ 	.short	(.L_19 - .L_18)
	.align		4
.L_18:
        /*0070*/ 	.word	index@(_Z11gaussjordanPdS_ii)
        /*0074*/ 	.word	0x00000000


	//----- nvinfo : EIATTR_REGCOUNT
	.align		4
.L_19:
        /*0078*/ 	.byte	0x04, 0x2f
        /*007a*/ 	.short	(.L_21 - .L_20)
	.align		4
.L_20:
        /*007c*/ 	.word	index@(_Z8set_zeroPdS_ii)
        /*0080*/ 	.word	0x0000000a


	//----- nvinfo : EIATTR_FRAME_SIZE
	.align		4
.L_21:
        /*0084*/ 	.byte	0x04, 0x11
        /*0086*/ 	.short	(.L_23 - .L_22)
	.align		4
.L_22:
        /*0088*/ 	.word	index@(_Z8set_zeroPdS_ii)
        /*008c*/ 	.word	0x00000000


	//----- nvinfo : EIATTR_REGCOUNT
	.align		4
.L_23:
        /*0090*/ 	.byte	0x04, 0x2f
        /*0092*/ 	.short	(.L_25 - .L_24)
	.align		4
.L_24:
        /*0094*/ 	.word	index@(_Z3rbfPdS_S_iiid)
        /*0098*/ 	.word	0x0000001f


	//----- nvinfo : EIATTR_FRAME_SIZE
	.align		4
.L_25:
        /*009c*/ 	.byte	0x04, 0x11
        /*009e*/ 	.short	(.L_27 - .L_26)
	.align		4
.L_26:
        /*00a0*/ 	.word	index@(_Z3rbfPdS_S_iiid)
        /*00a4*/ 	.word	0x00000000


	//----- nvinfo : EIATTR_MIN_STACK_SIZE
	.align		4
.L_27:
        /*00a8*/ 	.byte	0x04, 0x12
        /*00aa*/ 	.short	(.L_29 - .L_28)
	.align		4
.L_28:
        /*00ac*/ 	.word	index@(_Z3rbfPdS_S_iiid)
        /*00b0*/ 	.word	0x00000000


	//----- nvinfo : EIATTR_MIN_STACK_SIZE
	.align		4
.L_29:
        /*00b4*/ 	.byte	0x04, 0x12
        /*00b6*/ 	.short	(.L_31 - .L_30)
	.align		4
.L_30:
        /*00b8*/ 	.word	index@(_Z8set_zeroPdS_ii)
        /*00bc*/ 	.word	0x00000000


	//----- nvinfo : EIATTR_MIN_STACK_SIZE
	.align		4
.L_31:
        /*00c0*/ 	.byte	0x04, 0x12
        /*00c2*/ 	.short	(.L_33 - .L_32)
	.align		4
.L_32:
        /*00c4*/ 	.word	index@(_Z11gaussjordanPdS_ii)
        /*00c8*/ 	.word	0x00000000


	//----- nvinfo : EIATTR_MIN_STACK_SIZE
	.align		4
.L_33:
        /*00cc*/ 	.byte	0x04, 0x12
        /*00ce*/ 	.short	(.L_35 - .L_34)
	.align		4
.L_34:
        /*00d0*/ 	.word	index@(_Z14diag_normalizePdS_ii)
        /*00d4*/ 	.word	0x00000000


	//----- nvinfo : EIATTR_MIN_STACK_SIZE
	.align		4
.L_35:
        /*00d8*/ 	.byte	0x04, 0x12
        /*00da*/ 	.short	(.L_37 - .L_36)
	.align		4
.L_36:
        /*00dc*/ 	.word	index@(_Z16nodiag_normalizePdS_ii)
        /*00e0*/ 	.word	0x00000000


	//----- nvinfo : EIATTR_MIN_STACK_SIZE
	.align		4
.L_37:
        /*00e4*/ 	.byte	0x04, 0x12
        /*00e6*/ 	.short	(.L_39 - .L_38)
	.align		4
.L_38:
        /*00e8*/ 	.word	index@(_Z28matrix_multiplication_kernelPdS_S_iii)
        /*00ec*/ 	.word	0x00000000
.L_39:


//--------------------- .nv.compat                --------------------------
	.section	.nv.compat,"",@"SHT_CUDA_COMPAT_INFO"
	.align	4
        /*0000*/ 	.byte	0x02, 0x09, 0x00, 0x00, 0x02, 0x02, 0x01, 0x00, 0x02, 0x05, 0x05, 0x00, 0x03, 0x07, 0x01, 0x01
        /*0010*/ 	.byte	0x02, 0x03, 0x00, 0x00, 0x02, 0x06, 0x01, 0x00, 0x04, 0x0b, 0x08, 0x00, 0x01, 0x00, 0x00, 0x00
        /*0020*/ 	.byte	0x00, 0x00, 0x00, 0x00


//--------------------- .nv.info._Z3rbfPdS_S_iiid --------------------------
	.section	.nv.info._Z3rbfPdS_S_iiid,"",@"SHT_CUDA_INFO"
	.sectionflags	@""
	.align	4


	//----- nvinfo : EIATTR_CUDA_API_VERSION
	.align		4
        /*0000*/ 	.byte	0x04, 0x37
        /*0002*/ 	.short	(.L_41 - .L_40)
.L_40:
        /*0004*/ 	.word	0x00000082


	//----- nvinfo : EIATTR_KPARAM_INFO
	.align		4
.L_41:
        /*0008*/ 	.byte	0x04, 0x17
        /*000a*/ 	.short	(.L_43 - .L_42)
.L_42:
        /*000c*/ 	.word	0x00000000
        /*0010*/ 	.short	0x0006
        /*0012*/ 	.short	0x0028
        /*0014*/ 	.byte	0x00, 0xf0, 0x21, 0x00


	//----- nvinfo : EIATTR_KPARAM_INFO
	.align		4
.L_43:
        /*0018*/ 	.byte	0x04, 0x17
        /*001a*/ 	.short	(.L_45 - .L_44)
.L_44:
        /*001c*/ 	.word	0x00000000
        /*0020*/ 	.short	0x0005
        /*0022*/ 	.short	0x0020
        /*0024*/ 	.byte	0x00, 0xf0, 0x11, 0x00


	//----- nvinfo : EIATTR_KPARAM_INFO
	.align		4
.L_45:
        /*0028*/ 	.byte	0x04, 0x17
        /*002a*/ 	.short	(.L_47 - .L_46)
.L_46:
        /*002c*/ 	.word	0x00000000
        /*0030*/ 	.short	0x0004
        /*0032*/ 	.short	0x001c
        /*0034*/ 	.byte	0x00, 0xf0, 0x11, 0x00


	//----- nvinfo : EIATTR_KPARAM_INFO
	.align		4
.L_47:
        /*0038*/ 	.byte	0x04, 0x17
        /*003a*/ 	.short	(.L_49 - .L_48)
.L_48:
        /*003c*/ 	.word	0x00000000
        /*0040*/ 	.short	0x0003
        /*0042*/ 	.short	0x0018
        /*0044*/ 	.byte	0x00, 0xf0, 0x11, 0x00


	//----- nvinfo : EIATTR_KPARAM_INFO
	.align		4
.L_49:
        /*0048*/ 	.byte	0x04, 0x17
        /*004a*/ 	.short	(.L_51 - .L_50)
.L_50:
        /*004c*/ 	.word	0x00000000
        /*0050*/ 	.short	0x0002
        /*0052*/ 	.short	0x0010
        /*0054*/ 	.byte	0x00, 0xf5, 0x21, 0x00


	//----- nvinfo : EIATTR_KPARAM_INFO
	.align		4
.L_51:
        /*0058*/ 	.byte	0x04, 0x17
        /*005a*/ 	.short	(.L_53 - .L_52)
.L_52:
        /*005c*/ 	.word	0x00000000
        /*0060*/ 	.short	0x0001
        /*0062*/ 	.short	0x0008
        /*0064*/ 	.byte	0x00, 0xf5, 0x21, 0x00


	//----- nvinfo : EIATTR_KPARAM_INFO
	.align		4
.L_53:
        /*0068*/ 	.byte	0x04, 0x17
        /*006a*/ 	.short	(.L_55 - .L_54)
.L_54:
        /*006c*/ 	.word	0x00000000
        /*0070*/ 	.short	0x0000
        /*0072*/ 	.short	0x0000
        /*0074*/ 	.byte	0x00, 0xf5, 0x21, 0x00


	//----- nvinfo : EIATTR_SPARSE_MMA_MASK
	.align		4
.L_55:
        /*0078*/ 	.byte	0x03, 0x50
        /*007a*/ 	.short	0x0000


	//----- nvinfo : EIATTR_MAXREG_COUNT
	.align		4
        /*007c*/ 	.byte	0x03, 0x1b
        /*007e*/ 	.short	0x00ff


	//----- nvinfo : EIATTR_MERCURY_ISA_VERSION
	.align		4
        /*0080*/ 	.byte	0x03, 0x5f
        /*0082*/ 	.short	0x0101


	//----- nvinfo : EIATTR_VRC_CTA_INIT_COUNT
	.align		4
        /*0084*/ 	.byte	0x02, 0x4a
	.zero		1
	.zero		1


	//----- nvinfo : EIATTR_EXIT_INSTR_OFFSETS
	.align		4
        /*0088*/ 	.byte	0x04, 0x1c
        /*008a*/ 	.short	(.L_57 - .L_56)


	//   ....[0]....
.L_56:
        /*008c*/ 	.word	0x000000c0


	//   ....[1]....
        /*0090*/ 	.word	0x00000d00


	//----- nvinfo : EIATTR_CRS_STACK_SIZE
	.align		4
.L_57:
        /*0094*/ 	.byte	0x04, 0x1e
        /*0096*/ 	.short	(.L_59 - .L_58)
.L_58:
        /*0098*/ 	.word	0x00000000


	//----- nvinfo : EIATTR_CBANK_PARAM_SIZE
	.align		4
.L_59:
        /*009c*/ 	.byte	0x03, 0x19
        /*009e*/ 	.short	0x0030


	//----- nvinfo : EIATTR_PARAM_CBANK
	.align		4
        /*00a0*/ 	.byte	0x04, 0x0a
        /*00a2*/ 	.short	(.L_61 - .L_60)
	.align		4
.L_60:
        /*00a4*/ 	.word	index@(.nv.constant0._Z3rbfPdS_S_iiid)
        /*00a8*/ 	.short	0x0380
        /*00aa*/ 	.short	0x0030


	//----- nvinfo : EIATTR_SW_WAR
	.align		4
.L_61:
        /*00ac*/ 	.byte	0x04, 0x36
        /*00ae*/ 	.short	(.L_63 - .L_62)
.L_62:
        /*00b0*/ 	.word	0x00000008
.L_63:


//--------------------- .nv.info._Z8set_zeroPdS_ii --------------------------
	.section	.nv.info._Z8set_zeroPdS_ii,"",@"SHT_CUDA_INFO"
	.sectionflags	@""
	.align	4


	//----- nvinfo : EIATTR_CUDA_API_VERSION
	.align		4
        /*0000*/ 	.byte	0x04, 0x37
        /*0002*/ 	.short	(.L_65 - .L_64)
.L_64:
        /*0004*/ 	.word	0x00000082


	//----- nvinfo : EIATTR_KPARAM_INFO
	.align		4
.L_65:
        /*0008*/ 	.byte	0x04, 0x17
        /*000a*/ 	.short	(.L_67 - .L_66)
.L_66:
        /*000c*/ 	.word	0x00000000
        /*0010*/ 	.short	0x0003
        /*0012*/ 	.short	0x0014
        /*0014*/ 	.byte	0x00, 0xf0, 0x11, 0x00


	//----- nvinfo : EIATTR_KPARAM_INFO
	.align		4
.L_67:
        /*0018*/ 	.byte	0x04, 0x17
        /*001a*/ 	.short	(.L_69 - .L_68)
.L_68:
        /*001c*/ 	.word	0x00000000
        /*0020*/ 	.short	0x0002
        /*0022*/ 	.short	0x0010
        /*0024*/ 	.byte	0x00, 0xf0, 0x11, 0x00


	//----- nvinfo : EIATTR_KPARAM_INFO
	.align		4
.L_69:
        /*0028*/ 	.byte	0x04, 0x17
        /*002a*/ 	.short	(.L_71 - .L_70)
.L_70:
        /*002c*/ 	.word	0x00000000
        /*0030*/ 	.short	0x0001
        /*0032*/ 	.short	0x0008
        /*0034*/ 	.byte	0x00, 0xf5, 0x21, 0x00


	//----- nvinfo : EIATTR_KPARAM_INFO
	.align		4
.L_71:
        /*0038*/ 	.byte	0x04, 0x17
        /*003a*/ 	.short	(.L_73 - .L_72)
.L_72:
        /*003c*/ 	.word	0x00000000
        /*0040*/ 	.short	0x0000
        /*0042*/ 	.short	0x0000
        /*0044*/ 	.byte	0x00, 0xf5, 0x21, 0x00


	//----- nvinfo : EIATTR_SPARSE_MMA_MASK
	.align		4
.L_73:
        /*0048*/ 	.byte	0x03, 0x50
        /*004a*/ 	.short	0x0000


	//----- nvinfo : EIATTR_MAXREG_COUNT
	.align		4
        /*004c*/ 	.byte	0x03, 0x1b
        /*004e*/ 	.short	0x00ff


	//----- nvinfo : EIATTR_MERCURY_ISA_VERSION
	.align		4
        /*0050*/ 	.byte	0x03, 0x5f
        /*0052*/ 	.short	0x0101


	//----- nvinfo : EIATTR_VRC_CTA_INIT_COUNT
	.align		4
        /*0054*/ 	.byte	0x02, 0x4a
	.zero		1
	.zero		1


	//----- nvinfo : EIATTR_EXIT_INSTR_OFFSETS
	.align		4
        /*0058*/ 	.byte	0x04, 0x1c
        /*005a*/ 	.short	(.L_75 - .L_74)


	//   ....[0]....
.L_74:
        /*005c*/ 	.word	0x000000e0


	//   ....[1]....
        /*0060*/ 	.word	0x00000140


	//----- nvinfo : EIATTR_CBANK_PARAM_SIZE
	.align		4
.L_75:
        /*0064*/ 	.byte	0x03, 0x19
        /*0066*/ 	.short	0x0018


	//----- nvinfo : EIATTR_PARAM_CBANK
	.align		4
        /*0068*/ 	.byte	0x04, 0x0a
        /*006a*/ 	.short	(.L_77 - .L_76)
	.align		4
.L_76:
        /*006c*/ 	.word	index@(.nv.constant0._Z8set_zeroPdS_ii)
        /*0070*/ 	.short	0x0380
        /*0072*/ 	.short	0x0018


	//----- nvinfo : EIATTR_SW_WAR
	.align		4
.L_77:
        /*0074*/ 	.byte	0x04, 0x36
        /*0076*/ 	.short	(.L_79 - .L_78)
.L_78:
        /*0078*/ 	.word	0x00000008
.L_79:


//--------------------- .nv.info._Z11gaussjordanPdS_ii --------------------------
	.section	.nv.info._Z11gaussjordanPdS_ii,"",@"SHT_CUDA_INFO"
	.sectionflags	@""
	.align	4


	//----- nvinfo : EIATTR_CUDA_API_VERSION
	.align		4
        /*0000*/ 	.byte	0x04, 0x37
        /*0002*/ 	.short	(.L_81 - .L_80)
.L_80:
        /*0004*/ 	.word	0x00000082


	//----- nvinfo : EIATTR_KPARAM_INFO
	.align		4
.L_81:
        /*0008*/ 	.byte	0x04, 0x17
        /*000a*/ 	.short	(.L_83 - .L_82)
.L_82:
        /*000c*/ 	.word	0x00000000
        /*0010*/ 	.short	0x0003
        /*0012*/ 	.short	0x0014
        /*0014*/ 	.byte	0x00, 0xf0, 0x11, 0x00


	//----- nvinfo : EIATTR_KPARAM_INFO
	.align		4
.L_83:
        /*0018*/ 	.byte	0x04, 0x17
        /*001a*/ 	.short	(.L_85 - .L_84)
.L_84:
        /*001c*/ 	.word	0x00000000
        /*0020*/ 	.short	0x0002
        /*0022*/ 	.short	0x0010
        /*0024*/ 	.byte	0x00, 0xf0, 0x11, 0x00


	//----- nvinfo : EIATTR_KPARAM_INFO
	.align		4
.L_85:
        /*0028*/ 	.byte	0x04, 0x17
        /*002a*/ 	.short	(.L_87 - .L_86)
.L_86:
        /*002c*/ 	.word	0x00000000
        /*0030*/ 	.short	0x0001
        /*0032*/ 	.short	0x0008
        /*0034*/ 	.byte	0x00, 0xf5, 0x21, 0x00


	//----- nvinfo : EIATTR_KPARAM_INFO
	.align		4
.L_87:
        /*0038*/ 	.byte	0x04, 0x17
        /*003a*/ 	.short	(.L_89 - .L_88)
.L_88:
        /*003c*/ 	.word	0x00000000
        /*0040*/ 	.short	0x0000
        /*0042*/ 	.short	0x0000
        /*0044*/ 	.byte	0x00, 0xf5, 0x21, 0x00


	//----- nvinfo : EIATTR_SPARSE_MMA_MASK
	.align		4
.L_89:
        /*0048*/ 	.byte	0x03, 0x50
        /*004a*/ 	.short	0x0000


	//----- nvinfo : EIATTR_MAXREG_COUNT
	.align		4
        /*004c*/ 	.byte	0x03, 0x1b
        /*004e*/ 	.short	0x00ff


	//----- nvinfo : EIATTR_MERCURY_ISA_VERSION
	.align		4
        /*0050*/ 	.byte	0x03, 0x5f
        /*0052*/ 	.short	0x0101


	//----- nvinfo : EIATTR_VRC_CTA_INIT_COUNT
	.align		4
        /*0054*/ 	.byte	0x02, 0x4a
	.zero		1
	.zero		1


	//----- nvinfo : EIATTR_EXIT_INSTR_OFFSETS
	.align		4
        /*0058*/ 	.byte	0x04, 0x1c
        /*005a*/ 	.short	(.L_91 - .L_90)


	//   ....[0]....
.L_90:
        /*005c*/ 	.word	0x000000d0


	//   ....[1]....
        /*0060*/ 	.word	0x000001d0


	//   ....[2]....
        /*0064*/ 	.word	0x00000250


	//----- nvinfo : EIATTR_CBANK_PARAM_SIZE
	.align		4
.L_91:
        /*0068*/ 	.byte	0x03, 0x19
        /*006a*/ 	.short	0x0018


	//----- nvinfo : EIATTR_PARAM_CBANK
	.align		4
        /*006c*/ 	.byte	0x04, 0x0a
        /*006e*/ 	.short	(.L_93 - .L_92)
	.align		4
.L_92:
        /*0070*/ 	.word	index@(.nv.constant0._Z11gaussjordanPdS_ii)
        /*0074*/ 	.short	0x0380
        /*0076*/ 	.short	0x0018


	//----- nvinfo : EIATTR_SW_WAR
	.align		4
.L_93:
        /*0078*/ 	.byte	0x04, 0x36
        /*007a*/ 	.short	(.L_95 - .L_94)
.L_94:
        /*007c*/ 	.word	0x00000008
.L_95:


//--------------------- .nv.info._Z14diag_normalizePdS_ii --------------------------
	.section	.nv.info._Z14diag_normalizePdS_ii,"",@"SHT_CUDA_INFO"
	.sectionflags	@""
	.align	4


	//----- nvinfo : EIATTR_CUDA_API_VERSION
	.align		4
        /*0000*/ 	.byte	0x04, 0x37
        /*0002*/ 	.short	(.L_97 - .L_96)
.L_96:
        /*0004*/ 	.word	0x00000082


	//----- nvinfo : EIATTR_KPARAM_INFO
	.align		4
.L_97:
        /*0008*/ 	.byte	0x04, 0x17
        /*000a*/ 	.short	(.L_99 - .L_98)
.L_98:
        /*000c*/ 	.word	0x00000000
        /*0010*/ 	.short	0x0003
        /*0012*/ 	.short	0x0014
        /*0014*/ 	.byte	0x00, 0xf0, 0x11, 0x00


	//----- nvinfo : EIATTR_KPARAM_INFO
	.align		4
.L_99:
        /*0018*/ 	.byte	0x04, 0x17
        /*001a*/ 	.short	(.L_101 - .L_100)
.L_100:
        /*001c*/ 	.word	0x00000000
        /*0020*/ 	.short	0x0002
        /*0022*/ 	.short	0x0010
        /*0024*/ 	.byte	0x00, 0xf0, 0x11, 0x00


	//----- nvinfo : EIATTR_KPARAM_INFO
	.align		4
.L_101:
        /*0028*/ 	.byte	0x04, 0x17
        /*002a*/ 	.short	(.L_103 - .L_102)
.L_102:
        /*002c*/ 	.word	0x00000000
        /*0030*/ 	.short	0x0001
        /*0032*/ 	.short	0x0008
        /*0034*/ 	.byte	0x00, 0xf5, 0x21, 0x00


	//----- nvinfo : EIATTR_KPARAM_INFO
	.align		4
.L_103:
        /*0038*/ 	.byte	0x04, 0x17
        /*003a*/ 	.short	(.L_105 - .L_104)
.L_104:
        /*003c*/ 	.word	0x00000000
        /*0040*/ 	.short	0x0000
        /*0042*/ 	.short	0x0000
        /*0044*/ 	.byte	0x00, 0xf5, 0x21, 0x00


	//----- nvinfo : EIATTR_SPARSE_MMA_MASK
	.align		4
.L_105:
        /*0048*/ 	.byte	0x03, 0x50
        /*004a*/ 	.short	0x0000


	//----- nvinfo : EIATTR_MAXREG_COUNT
	.align		4
        /*004c*/ 	.byte	0x03, 0x1b
        /*004e*/ 	.short	0x00ff


	//----- nvinfo : EIATTR_MERCURY_ISA_VERSION
	.align		4
        /*0050*/ 	.byte	0x03, 0x5f
        /*0052*/ 	.short	0x0101


	//----- nvinfo : EIATTR_VRC_CTA_INIT_COUNT
	.align		4
        /*0054*/ 	.byte	0x02, 0x4a
	.zero		1
	.zero		1


	//----- nvinfo : EIATTR_EXIT_INSTR_OFFSETS
	.align		4
        /*0058*/ 	.byte	0x04, 0x1c
        /*005a*/ 	.short	(.L_107 - .L_106)


	//   ....[0]....
.L_106:
        /*005c*/ 	.word	0x000000c0


	//   ....[1]....
        /*0060*/ 	.word	0x00000100


	//   ....[2]....
        /*0064*/ 	.word	0x00000480


	//----- nvinfo : EIATTR_CRS_STACK_SIZE
	.align		4
.L_107:
        /*0068*/ 	.byte	0x04, 0x1e
        /*006a*/ 	.short	(.L_109 - .L_108)
.L_108:
        /*006c*/ 	.word	0x00000000


	//----- nvinfo : EIATTR_CBANK_PARAM_SIZE
	.align		4
.L_109:
        /*0070*/ 	.byte	0x03, 0x19
        /*0072*/ 	.short	0x0018


	//----- nvinfo : EIATTR_PARAM_CBANK
	.align		4
        /*0074*/ 	.byte	0x04, 0x0a
        /*0076*/ 	.short	(.L_111 - .L_110)
	.align		4
.L_110:
        /*0078*/ 	.word	index@(.nv.constant0._Z14diag_normalizePdS_ii)
        /*007c*/ 	.short	0x0380
        /*007e*/ 	.short	0x0018


	//----- nvinfo : EIATTR_SW_WAR
	.align		4
.L_111:
        /*0080*/ 	.byte	0x04, 0x36
        /*0082*/ 	.short	(.L_113 - .L_112)
.L_112:
        /*0084*/ 	.word	0x00000008
.L_113:


//--------------------- .nv.info._Z16nodiag_normalizePdS_ii --------------------------
	.section	.nv.info._Z16nodiag_normalizePdS_ii,"",@"SHT_CUDA_INFO"
	.sectionflags	@""
	.align	4


	//----- nvinfo : EIATTR_CUDA_API_VERSION
	.align		4
        /*0000*/ 	.byte	0x04, 0x37
        /*0002*/ 	.short	(.L_115 - .L_114)
.L_114:
        /*0004*/ 	.word	0x00000082


	//----- nvinfo : EIATTR_KPARAM_INFO
	.align		4
.L_115:
        /*0008*/ 	.byte	0x04, 0x17
        /*000a*/ 	.short	(.L_117 - .L_116)
.L_116:
        /*000c*/ 	.word	0x00000000
        /*0010*/ 	.short	0x0003
        /*0012*/ 	.short	0x0014
        /*0014*/ 	.byte	0x00, 0xf0, 0x11, 0x00


	//----- nvinfo : EIATTR_KPARAM_INFO
	.align		4
.L_117:
        /*0018*/ 	.byte	0x04, 0x17
        /*001a*/ 	.short	(.L_119 - .L_118)
.L_118:
        /*001c*/ 	.word	0x00000000
        /*0020*/ 	.short	0x0002
        /*0022*/ 	.short	0x0010
        /*0024*/ 	.byte	0x00, 0xf0, 0x11, 0x00


	//----- nvinfo : EIATTR_KPARAM_INFO
	.align		4
.L_119:
        /*0028*/ 	.byte	0x04, 0x17
        /*002a*/ 	.short	(.L_121 - .L_120)
.L_120:
        /*002c*/ 	.word	0x00000000
        /*0030*/ 	.short	0x0001
        /*0032*/ 	.short	0x0008
        /*0034*/ 	.byte	0x00, 0xf5, 0x21, 0x00


	//----- nvinfo : EIATTR_KPARAM_INFO
	.align		4
.L_121:
        /*0038*/ 	.byte	0x04, 0x17
        /*003a*/ 	.short	(.L_123 - .L_122)
.L_122:
        /*003c*/ 	.word	0x00000000
        /*0040*/ 	.short	0x0000
        /*0042*/ 	.short	0x0000
        /*0044*/ 	.byte	0x00, 0xf5, 0x21, 0x00


	//----- nvinfo : EIATTR_SPARSE_MMA_MASK
	.align		4
.L_123:
        /*0048*/ 	.byte	0x03, 0x50
        /*004a*/ 	.short	0x0000


	//----- nvinfo : EIATTR_MAXREG_COUNT
	.align		4
        /*004c*/ 	.byte	0x03, 0x1b
        /*004e*/ 	.short	0x00ff


	//----- nvinfo : EIATTR_MERCURY_ISA_VERSION
	.align		4
        /*0050*/ 	.byte	0x03, 0x5f
        /*0052*/ 	.short	0x0101


	//----- nvinfo : EIATTR_VRC_CTA_INIT_COUNT
	.align		4
        /*0054*/ 	.byte	0x02, 0x4a
	.zero		1
	.zero		1


	//----- nvinfo : EIATTR_EXIT_INSTR_OFFSETS
	.align		4
        /*0058*/ 	.byte	0x04, 0x1c
        /*005a*/ 	.short	(.L_125 - .L_124)


	//   ....[0]....
.L_124:
        /*005c*/ 	.word	0x000000c0


	//   ....[1]....
        /*0060*/ 	.word	0x00000100


	//   ....[2]....
        /*0064*/ 	.word	0x000004c0


	//----- nvinfo : EIATTR_CRS_STACK_SIZE
	.align		4
.L_125:
        /*0068*/ 	.byte	0x04, 0x1e
        /*006a*/ 	.short	(.L_127 - .L_126)
.L_126:
        /*006c*/ 	.word	0x00000000


	//----- nvinfo : EIATTR_CBANK_PARAM_SIZE
	.align		4
.L_127:
        /*0070*/ 	.byte	0x03, 0x19
        /*0072*/ 	.short	0x0018


	//----- nvinfo : EIATTR_PARAM_CBANK
	.align		4
        /*0074*/ 	.byte	0x04, 0x0a
        /*0076*/ 	.short	(.L_129 - .L_128)
	.align		4
.L_128:
        /*0078*/ 	.word	index@(.nv.constant0._Z16nodiag_normalizePdS_ii)
        /*007c*/ 	.short	0x0380
        /*007e*/ 	.short	0x0018


	//----- nvinfo : EIATTR_SW_WAR
	.align		4
.L_129:
        /*0080*/ 	.byte	0x04, 0x36
        /*0082*/ 	.short	(.L_131 - .L_130)
.L_130:
        /*0084*/ 	.word	0x00000008
.L_131:


//--------------------- .nv.info._Z28matrix_multiplication_kernelPdS_S_iii --------------------------
	.section	.nv.info._Z28matrix_multiplication_kernelPdS_S_iii,"",@"SHT_CUDA_INFO"
	.sectionflags	@""
	.align	4


	//----- nvinfo : EIATTR_CUDA_API_VERSION
	.align		4
        /*0000*/ 	.byte	0x04, 0x37
        /*0002*/ 	.short	(.L_133 - .L_132)
.L_132:
        /*0004*/ 	.word	0x00000082


	//----- nvinfo : EIATTR_KPARAM_INFO
	.align		4
.L_133:
        /*0008*/ 	.byte	0x04, 0x17
        /*000a*/ 	.short	(.L_135 - .L_134)
.L_134:
        /*000c*/ 	.word	0x00000000
        /*0010*/ 	.short	0x0005
        /*0012*/ 	.short	0x0020
        /*0014*/ 	.byte	0x00, 0xf0, 0x11, 0x00


	//----- nvinfo : EIATTR_KPARAM_INFO
	.align		4
.L_135:
        /*0018*/ 	.byte	0x04, 0x17
        /*001a*/ 	.short	(.L_137 - .L_136)
.L_136:
        /*001c*/ 	.word	0x00000000
        /*0020*/ 	.short	0x0004
        /*0022*/ 	.short	0x001c
        /*0024*/ 	.byte	0x00, 0xf0, 0x11, 0x00


	//----- nvinfo : EIATTR_KPARAM_INFO
	.align		4
.L_137:
        /*0028*/ 	.byte	0x04, 0x17
        /*002a*/ 	.short	(.L_139 - .L_138)
.L_138:
        /*002c*/ 	.word	0x00000000
        /*0030*/ 	.short	0x0003
        /*0032*/ 	.short	0x0018
        /*0034*/ 	.byte	0x00, 0xf0, 0x11, 0x00


	//----- nvinfo : EIATTR_KPARAM_INFO
	.align		4
.L_139:
        /*0038*/ 	.byte	0x04, 0x17
        /*003a*/ 	.short	(.L_141 - .L_140)
.L_140:
        /*003c*/ 	.word	0x00000000
        /*0040*/ 	.short	0x0002
        /*0042*/ 	.short	0x0010
        /*0044*/ 	.byte	0x00, 0xf5, 0x21, 0x00


	//----- nvinfo : EIATTR_KPARAM_INFO
	.align		4
.L_141:
        /*0048*/ 	.byte	0x04, 0x17
        /*004a*/ 	.short	(.L_143 - .L_142)
.L_142:
        /*004c*/ 	.word	0x00000000
        /*0050*/ 	.short	0x0001
        /*0052*/ 	.short	0x0008
        /*0054*/ 	.byte	0x00, 0xf5, 0x21, 0x00


	//----- nvinfo : EIATTR_KPARAM_INFO
	.align		4
.L_143:
        /*0058*/ 	.byte	0x04, 0x17
        /*005a*/ 	.short	(.L_145 - .L_144)
.L_144:
        /*005c*/ 	.word	0x00000000
        /*0060*/ 	.short	0x0000
        /*0062*/ 	.short	0x0000
        /*0064*/ 	.byte	0x00, 0xf5, 0x21, 0x00


	//----- nvinfo : EIATTR_SPARSE_MMA_MASK
	.align		4
.L_145:
        /*0068*/ 	.byte	0x03, 0x50
        /*006a*/ 	.short	0x0000


	//----- nvinfo : EIATTR_MAXREG_COUNT
	.align		4
        /*006c*/ 	.byte	0x03, 0x1b
        /*006e*/ 	.short	0x00ff


	//----- nvinfo : EIATTR_MERCURY_ISA_VERSION
	.align		4
        /*0070*/ 	.byte	0x03, 0x5f
        /*0072*/ 	.short	0x0101


	//----- nvinfo : EIATTR_VRC_CTA_INIT_COUNT
	.align		4
        /*0074*/ 	.byte	0x02, 0x4a
	.zero		1
	.zero		1


	//----- nvinfo : EIATTR_EXIT_INSTR_OFFSETS
	.align		4
        /*0078*/ 	.byte	0x04, 0x1c
        /*007a*/ 	.short	(.L_147 - .L_146)


	//   ....[0]....
.L_146:
        /*007c*/ 	.word	0x000000d0


	//   ....[1]....
        /*0080*/ 	.word	0x00000810


	//----- nvinfo : EIATTR_CBANK_PARAM_SIZE
	.align		4
.L_147:
        /*0084*/ 	.byte	0x03, 0x19
        /*0086*/ 	.short	0x0024


	//----- nvinfo : EIATTR_PARAM_CBANK
	.align		4
        /*0088*/ 	.byte	0x04, 0x0a
        /*008a*/ 	.short	(.L_149 - .L_148)
	.align		4
.L_148:
        /*008c*/ 	.word	index@(.nv.constant0._Z28matrix_multiplication_kernelPdS_S_iii)
        /*0090*/ 	.short	0x0380
        /*0092*/ 	.short	0x0024


	//----- nvinfo : EIATTR_SW_WAR
	.align		4
.L_149:
        /*0094*/ 	.byte	0x04, 0x36
        /*0096*/ 	.short	(.L_151 - .L_150)
.L_150:
        /*0098*/ 	.word	0x00000008
.L_151:


//--------------------- .nv.callgraph             --------------------------
	.section	.nv.callgraph,"",@"SHT_CUDA_CALLGRAPH"
	.align	4
	.sectionentsize	8
	.align		4
        /*0000*/ 	.word	0x00000000
	.align		4
        /*0004*/ 	.word	0xffffffff
	.align		4
        /*0008*/ 	.word	0x00000000
	.align		4
        /*000c*/ 	.word	0xfffffffe
	.align		4
        /*0010*/ 	.word	0x00000000
	.align		4
        /*0014*/ 	.word	0xfffffffd
	.align		4
        /*0018*/ 	.word	0x00000000
	.align		4
        /*001c*/ 	.word	0xfffffffc


//--------------------- .text._Z3rbfPdS_S_iiid    --------------------------
	.section	.text._Z3rbfPdS_S_iiid,"ax",@progbits
	.align	128
        .global         _Z3rbfPdS_S_iiid
        .type           _Z3rbfPdS_S_iiid,@function
        .size           _Z3rbfPdS_S_iiid,(.L_x_34 - _Z3rbfPdS_S_iiid)
        .other          _Z3rbfPdS_S_iiid,@"STO_CUDA_ENTRY STV_DEFAULT"
_Z3rbfPdS_S_iiid:
.text._Z3rbfPdS_S_iiid:
[----:B------:R-:W-:Y:S01]  /*0000*/  LDC R1, c[0x0][0x37c] ;  /* 0x0000df00ff017b82 */ /* 0x000fe20000000800 */
[----:B------:R-:W0:Y:S07]  /*0010*/  S2R R5, SR_TID.Y ;  /* 0x0000000000057919 */ /* 0x000e2e0000002200 */
[----:B------:R-:W1:Y:S01]  /*0020*/  LDC R3, c[0x0][0x360] ;  /* 0x0000d800ff037b82 */ /* 0x000e620000000800 */
[----:B------:R-:W2:Y:S01]  /*0030*/  LDCU.64 UR6, c[0x0][0x398] ;  /* 0x00007300ff0677ac */ /* 0x000ea20008000a00 */
[----:B------:R-:W1:Y:S06]  /*0040*/  S2R R2, SR_TID.X ;  /* 0x0000000000027919 */ /* 0x000e6c0000002100 */
[----:B------:R-:W0:Y:S08]  /*0050*/  S2UR UR5, SR_CTAID.Y ;  /* 0x00000000000579c3 */ /* 0x000e300000002600 */
[----:B------:R-:W0:Y:S08]  /*0060*/  LDC R0, c[0x0][0x364] ;  /* 0x0000d900ff007b82 */ /* 0x000e300000000800 */
[----:B------:R-:W1:Y:S01]  /*0070*/  S2UR UR4, SR_CTAID.X ;  /* 0x00000000000479c3 */ /* 0x000e620000002500 */
[----:B0-----:R-:W-:-:S05]  /*0080*/  IMAD R0, R0, UR5, R5 ;  /* 0x0000000500007c24 */ /* 0x001fca000f8e0205 */
[----:B--2---:R-:W-:Y:S01]  /*0090*/  ISETP.GE.AND P0, PT, R0, UR7, PT ;  /* 0x0000000700007c0c */ /* 0x004fe2000bf06270 */
[----:B-1----:R-:W-:-:S05]  /*00a0*/  IMAD R3, R3, UR4, R2 ;  /* 0x0000000403037c24 */ /* 0x002fca000f8e0202 */
[----:B------:R-:W-:-:S13]  /*00b0*/  ISETP.GE.OR P0, PT, R3, UR6, P0 ;  /* 0x0000000603007c0c */ /* 0x000fda0008706670 */
[----:B------:R-:W-:Y:S05]  /*00c0*/  @P0 EXIT ;  /* 0x000000000000094d */ /* 0x000fea0003800000 */
[----:B------:R-:W0:Y:S01]  /*00d0*/  LDC R2, c[0x0][0x3a0] ;  /* 0x0000e800ff027b82 */ /* 0x000e220000000800 */
[----:B------:R-:W1:Y:S01]  /*00e0*/  LDCU.64 UR4, c[0x0][0x358] ;  /* 0x00006b00ff0477ac */ /* 0x000e620008000a00 */
[----:B0-----:R-:W-:-:S13]  /*00f0*/  ISETP.GE.AND P0, PT, R2, 0x1, PT ;  /* 0x000000010200780c */ /* 0x001fda0003f06270 */
[----:B-1----:R-:W-:Y:S05]  /*0100*/  @!P0 BRA `(.L_x_0) ;  /* 0x0000000400f48947 */ /* 0x002fea0003800000 */
[C---:B------:R-:W-:Y:S01]  /*0110*/  ISETP.GE.U32.AND P1, PT, R2.reuse, 0x8, PT ;  /* 0x000000080200780c */ /* 0x040fe20003f26070 */
[-C--:B------:R-:W-:Y:S01]  /*0120*/  IMAD R5, R3, R2.reuse, RZ ;  /* 0x0000000203057224 */ /* 0x080fe200078e02ff */
[----:B------:R-:W-:Y:S01]  /*0130*/  LOP3.LUT R4, R2, 0x7, RZ, 0xc0, !PT ;  /* 0x0000000702047812 */ /* 0x000fe200078ec0ff */
[----:B------:R-:W-:Y:S02]  /*0140*/  IMAD R6, R0, R2, RZ ;  /* 0x0000000200067224 */ /* 0x000fe400078e02ff */
[----:B------:R-:W-:Y:S01]  /*0150*/  IMAD.MOV.U32 R7, RZ, RZ, RZ ;  /* 0x000000ffff077224 */ /* 0x000fe200078e00ff */
[----:B------:R-:W-:Y:S02]  /*0160*/  ISETP.NE.AND P0, PT, R4, RZ, PT ;  /* 0x000000ff0400720c */ /* 0x000fe40003f05270 */
[----:B------:R-:W-:Y:S02]  /*0170*/  SHF.R.S32.HI R24, RZ, 0x1f, R5 ;  /* 0x0000001fff187819 */ /* 0x000fe40000011405 */
[----:B------:R-:W-:-:S03]  /*0180*/  SHF.R.S32.HI R25, RZ, 0x1f, R6 ;  /* 0x0000001fff197819 */ /* 0x000fc60000011406 */
[----:B------:R-:W-:Y:S06]  /*0190*/  @!P1 BRA `(.L_x_1) ;  /* 0x0000000000c89947 */ /* 0x000fec0003800000 */
[----:B------:R-:W0:Y:S01]  /*01a0*/  LDCU.64 UR8, c[0x0][0x380] ;  /* 0x00007000ff0877ac */ /* 0x000e220008000a00 */
[----:B------:R-:W-:-:S05]  /*01b0*/  LOP3.LUT R7, R2, 0x7ffffff8, RZ, 0xc0, !PT ;  /* 0x7ffffff802077812 */ /* 0x000fca00078ec0ff */
[----:B------:R-:W-:Y:S01]  /*01c0*/  IMAD.MOV R26, RZ, RZ, -R7 ;  /* 0x000000ffff1a7224 */ /* 0x000fe200078e0a07 */
[C---:B0-----:R-:W-:Y:S02]  /*01d0*/  LEA R8, P1, R5.reuse, UR8, 0x3 ;  /* 0x0000000805087c11 */ /* 0x041fe4000f8218ff */
[----:B------:R-:W-:Y:S02]  /*01e0*/  LEA R10, P3, R6, UR8, 0x3 ;  /* 0x00000008060a7c11 */ /* 0x000fe4000f8618ff */
[----:B------:R-:W-:Y:S02]  /*01f0*/  IADD3 R8, P2, PT, R8, 0x20, RZ ;  /* 0x0000002008087810 */ /* 0x000fe40007f5e0ff */
[----:B------:R-:W-:Y:S02]  /*0200*/  IADD3 R10, P4, PT, R10, 0x20, RZ ;  /* 0x000000200a0a7810 */ /* 0x000fe40007f9e0ff */
[----:B------:R-:W-:Y:S02]  /*0210*/  LEA.HI.X R9, R5, UR9, R24, 0x3, P1 ;  /* 0x0000000905097c11 */ /* 0x000fe400088f1c18 */
[----:B------:R-:W-:-:S03]  /*0220*/  LEA.HI.X R11, R6, UR9, R25, 0x3, P3 ;  /* 0x00000009060b7c11 */ /* 0x000fc600098f1c19 */
[----:B------:R-:W-:Y:S02]  /*0230*/  IMAD.X R9, RZ, RZ, R9, P2 ;  /* 0x000000ffff097224 */ /* 0x000fe400010e0609 */
[----:B------:R-:W-:-:S07]  /*0240*/  IMAD.X R11, RZ, RZ, R11, P4 ;  /* 0x000000ffff0b7224 */ /* 0x000fce00020e060b */
.L_x_2:
[----:B------:R-:W2:Y:S04]  /*0250*/  LDG.E.64 R12, desc[UR4][R8.64+-0x20] ;  /* 0xffffe004080c7981 */ /* 0x000ea8000c1e1b00 */
[----:B------:R-:W2:Y:S04]  /*0260*/  LDG.E.64 R18, desc[UR4][R10.64+-0x20] ;  /* 0xffffe0040a127981 */ /* 0x000ea8000c1e1b00 */
[----:B------:R-:W3:Y:S04]  /*0270*/  LDG.E.64 R16, desc[UR4][R8.64+-0x18] ;  /* 0xffffe80408107981 */ /* 0x000ee8000c1e1b00 */
[----:B------:R-:W3:Y:S04]  /*0280*/  LDG.E.64 R20, desc[UR4][R10.64+-0x18] ;  /* 0xffffe8040a147981 */ /* 0x000ee8000c1e1b00 */
[----:B------:R-:W4:Y:S01]  /*0290*/  LDG.E.64 R22, desc[UR4][R10.64+-0x10] ;  /* 0xfffff0040a167981 */ /* 0x000f22000c1e1b00 */
[----:B--2---:R-:W-:-:S03]  /*02a0*/  DADD R18, R12, -R18 ;  /* 0x000000000c127229 */ /* 0x004fc60000000812 */
[----:B------:R-:W4:Y:S05]  /*02b0*/  LDG.E.64 R12, desc[UR4][R8.64+-0x10] ;  /* 0xfffff004080c7981 */ /* 0x000f2a000c1e1b00 */
[----:B------:R-:W-:Y:S02]  /*02c0*/  DFMA R14, R18, R18, R14 ;  /* 0x00000012120e722b */ /* 0x000fe4000000000e */
[----:B---3--:R-:W-:Y:S01]  /*02d0*/  DADD R20, R16, -R20 ;  /* 0x0000000010147229 */ /* 0x008fe20000000814 */
[----:B------:R-:W2:Y:S04]  /*02e0*/  LDG.E.64 R18, desc[UR4][R8.64+-0x8] ;  /* 0xfffff80408127981 */ /* 0x000ea8000c1e1b00 */
[----:B------:R-:W2:Y:S03]  /*02f0*/  LDG.E.64 R16, desc[UR4][R10.64+-0x8] ;  /* 0xfffff8040a107981 */ /* 0x000ea6000c1e1b00 */
[----:B------:R-:W-:Y:S01]  /*0300*/  DFMA R20, R20, R20, R14 ;  /* 0x000000141414722b */ /* 0x000fe2000000000e */
[----:B------:R-:W3:Y:S01]  /*0310*/  LDG.E.64 R14, desc[UR4][R8.64] ;  /* 0x00000004080e7981 */ /* 0x000ee2000c1e1b00 */
[----:B----4-:R-:W-:-:S03]  /*0320*/  DADD R22, R12, -R22 ;  /* 0x000000000c167229 */ /* 0x010fc60000000816 */
[----:B------:R-:W3:Y:S05]  /*0330*/  LDG.E.64 R12, desc[UR4][R10.64] ;  /* 0x000000040a0c7981 */ /* 0x000eea000c1e1b00 */
[----:B------:R-:W-:Y:S01]  /*0340*/  DFMA R22, R22, R22, R20 ;  /* 0x000000161616722b */ /* 0x000fe20000000014 */
[----:B------:R-:W4:Y:S01]  /*0350*/  LDG.E.64 R20, desc[UR4][R8.64+0x8] ;  /* 0x0000080408147981 */ /* 0x000f22000c1e1b00 */
[----:B--2---:R-:W-:-:S03]  /*0360*/  DADD R16, R18, -R16 ;  /* 0x0000000012107229 */ /* 0x004fc60000000810 */
[----:B------:R-:W4:Y:S05]  /*0370*/  LDG.E.64 R18, desc[UR4][R10.64+0x8] ;  /* 0x000008040a127981 */ /* 0x000f2a000c1e1b00 */
[----:B------:R-:W-:Y:S02]  /*0380*/  DFMA R22, R16, R16, R22 ;  /* 0x000000101016722b */ /* 0x000fe40000000016 */
[----:B------:R-:W2:Y:S01]  /*0390*/  LDG.E.64 R16, desc[UR4][R10.64+0x10] ;  /* 0x000010040a107981 */ /* 0x000ea2000c1e1b00 */
[----:B---3--:R-:W-:-:S03]  /*03a0*/  DADD R12, R14, -R12 ;  /* 0x000000000e0c7229 */ /* 0x008fc6000000080c */
[----:B------:R-:W2:Y:S05]  /*03b0*/  LDG.E.64 R14, desc[UR4][R8.64+0x10] ;  /* 0x00001004080e7981 */ /* 0x000eaa000c1e1b00 */
[----:B------:R-:W-:Y:S01]  /*03c0*/  DFMA R12, R12, R12, R22 ;  /* 0x0000000c0c0c722b */ /* 0x000fe20000000016 */
[----:B------:R0:W3:Y:S01]  /*03d0*/  LDG.E.64 R22, desc[UR4][R10.64+0x18] ;  /* 0x000018040a167981 */ /* 0x0000e2000c1e1b00 */
[----:B----4-:R-:W-:-:S03]  /*03e0*/  DADD R18, R20, -R18 ;  /* 0x0000000014127229 */ /* 0x010fc60000000812 */
[----:B------:R1:W3:Y:S01]  /*03f0*/  LDG.E.64 R20, desc[UR4][R8.64+0x18] ;  /* 0x0000180408147981 */ /* 0x0002e2000c1e1b00 */
[----:B------:R-:W-:-:S04]  /*0400*/  VIADD R26, R26, 0x8 ;  /* 0x000000081a1a7836 */ /* 0x000fc80000000000 */
[----:B------:R-:W-:Y:S01]  /*0410*/  DFMA R12, R18, R18, R12 ;  /* 0x00000012120c722b */ /* 0x000fe2000000000c */
[----:B------:R-:W-:Y:S02]  /*0420*/  ISETP.NE.AND P1, PT, R26, RZ, PT ;  /* 0x000000ff1a00720c */ /* 0x000fe40003f25270 */
[----:B0-----:R-:W-:Y:S02]  /*0430*/  IADD3 R10, P3, PT, R10, 0x40, RZ ;  /* 0x000000400a0a7810 */ /* 0x001fe40007f7e0ff */
[----:B-1----:R-:W-:-:S03]  /*0440*/  IADD3 R8, P2, PT, R8, 0x40, RZ ;  /* 0x0000004008087810 */ /* 0x002fc60007f5e0ff */
[----:B------:R-:W-:Y:S02]  /*0450*/  IMAD.X R11, RZ, RZ, R11, P3 ;  /* 0x000000ffff0b7224 */ /* 0x000fe400018e060b */
[----:B------:R-:W-:Y:S01]  /*0460*/  IMAD.X R9, RZ, RZ, R9, P2 ;  /* 0x000000ffff097224 */ /* 0x000fe200010e0609 */
[----:B--2---:R-:W-:-:S08]  /*0470*/  DADD R14, R14, -R16 ;  /* 0x000000000e0e7229 */ /* 0x004fd00000000810 */
[----:B------:R-:W-:Y:S02]  /*0480*/  DFMA R12, R14, R14, R12 ;  /* 0x0000000e0e0c722b */ /* 0x000fe4000000000c */
[----:B---3--:R-:W-:-:S08]  /*0490*/  DADD R20, R20, -R22 ;  /* 0x0000000014147229 */ /* 0x008fd00000000816 */
[----:B------:R-:W-:Y:S01]  /*04a0*/  DFMA R14, R20, R20, R12 ;  /* 0x00000014140e722b */ /* 0x000fe2000000000c */
[----:B------:R-:W-:Y:S10]  /*04b0*/  @P1 BRA `(.L_x_2) ;  /* 0xfffffffc00641947 */ /* 0x000ff4000383ffff */
.L_x_1:
[----:B------:R-:W-:Y:S05]  /*04c0*/  @!P0 BRA `(.L_x_0) ;  /* 0x0000000400048947 */ /* 0x000fea0003800000 */
[----:B------:R-:W-:Y:S02]  /*04d0*/  ISETP.GE.U32.AND P1, PT, R4, 0x4, PT ;  /* 0x000000040400780c */ /* 0x000fe40003f26070 */
[----:B------:R-:W-:-:S04]  /*04e0*/  LOP3.LUT R28, R2, 0x3, RZ, 0xc0, !PT ;  /* 0x00000003021c7812 */ /* 0x000fc800078ec0ff */
[----:B------:R-:W-:-:S07]  /*04f0*/  ISETP.NE.AND P0, PT, R28, RZ, PT ;  /* 0x000000ff1c00720c */ /* 0x000fce0003f05270 */
[----:B------:R-:W-:Y:S06]  /*0500*/  @!P1 BRA `(.L_x_3) ;  /* 0x0000000000689947 */ /* 0x000fec0003800000 */
[----:B------:R-:W0:Y:S01]  /*0510*/  LDCU.64 UR8, c[0x0][0x380] ;  /* 0x00007000ff0877ac */ /* 0x000e220008000a00 */
[-C--:B------:R-:W-:Y:S02]  /*0520*/  IADD3 R8, P1, PT, R5, R7.reuse, RZ ;  /* 0x0000000705087210 */ /* 0x080fe40007f3e0ff */
[----:B------:R-:W-:-:S03]  /*0530*/  IADD3 R4, P2, PT, R6, R7, RZ ;  /* 0x0000000706047210 */ /* 0x000fc60007f5e0ff */
[----:B------:R-:W-:Y:S02]  /*0540*/  IMAD.X R11, RZ, RZ, R24, P1 ;  /* 0x000000ffff0b7224 */ /* 0x000fe400008e0618 */
[----:B------:R-:W-:Y:S01]  /*0550*/  IMAD.X R9, RZ, RZ, R25, P2 ;  /* 0x000000ffff097224 */ /* 0x000fe200010e0619 */
[----:B0-----:R-:W-:Y:S02]  /*0560*/  LEA R16, P1, R8, UR8, 0x3 ;  /* 0x0000000808107c11 */ /* 0x001fe4000f8218ff */
[----:B------:R-:W-:Y:S02]  /*0570*/  LEA R26, P2, R4, UR8, 0x3 ;  /* 0x00000008041a7c11 */ /* 0x000fe4000f8418ff */
[----:B------:R-:W-:Y:S02]  /*0580*/  LEA.HI.X R17, R8, UR9, R11, 0x3, P1 ;  /* 0x0000000908117c11 */ /* 0x000fe400088f1c0b */
[----:B------:R-:W-:-:S03]  /*0590*/  LEA.HI.X R27, R4, UR9, R9, 0x3, P2 ;  /* 0x00000009041b7c11 */ /* 0x000fc600090f1c09 */
[----:B------:R-:W2:Y:S04]  /*05a0*/  LDG.E.64 R10, desc[UR4][R16.64] ;  /* 0x00000004100a7981 */ /* 0x000ea8000c1e1b00 */
[----:B------:R-:W2:Y:S04]  /*05b0*/  LDG.E.64 R22, desc[UR4][R26.64] ;  /* 0x000000041a167981 */ /* 0x000ea8000c1e1b00 */
[----:B------:R-:W3:Y:S04]  /*05c0*/  LDG.E.64 R20, desc[UR4][R16.64+0x8] ;  /* 0x0000080410147981 */ /* 0x000ee8000c1e1b00 */
[----:B------:R-:W3:Y:S04]  /*05d0*/  LDG.E.64 R8, desc[UR4][R26.64+0x8] ;  /* 0x000008041a087981 */ /* 0x000ee8000c1e1b00 */
[----:B------:R-:W4:Y:S04]  /*05e0*/  LDG.E.64 R12, desc[UR4][R26.64+0x10] ;  /* 0x000010041a0c7981 */ /* 0x000f28000c1e1b00 */
[----:B------:R-:W5:Y:S01]  /*05f0*/  LDG.E.64 R18, desc[UR4][R26.64+0x18] ;  /* 0x000018041a127981 */ /* 0x000f62000c1e1b00 */
[----:B--2---:R-:W-:-:S03]  /*0600*/  DADD R22, R10, -R22 ;  /* 0x000000000a167229 */ /* 0x004fc60000000816 */
[----:B------:R-:W4:Y:S04]  /*0610*/  LDG.E.64 R10, desc[UR4][R16.64+0x10] ;  /* 0x00001004100a7981 */ /* 0x000f28000c1e1b00 */
[----:B------:R-:W5:Y:S01]  /*0620*/  LDG.E.64 R16, desc[UR4][R16.64+0x18] ;  /* 0x0000180410107981 */ /* 0x000f62000c1e1b00 */
[----:B------:R-:W-:Y:S02]  /*0630*/  DFMA R14, R22, R22, R14 ;  /* 0x00000016160e722b */ /* 0x000fe4000000000e */
[----:B---3--:R-:W-:-:S08]  /*0640*/  DADD R8, R20, -R8 ;  /* 0x0000000014087229 */ /* 0x008fd00000000808 */
[----:B------:R-:W-:Y:S01]  /*0650*/  DFMA R14, R8, R8, R14 ;  /* 0x00000008080e722b */ /* 0x000fe2000000000e */
[----:B------:R-:W-:Y:S01]  /*0660*/  VIADD R7, R7, 0x4 ;  /* 0x0000000407077836 */ /* 0x000fe20000000000 */
[----:B----4-:R-:W-:-:S08]  /*0670*/  DADD R10, R10, -R12 ;  /* 0x000000000a0a7229 */ /* 0x010fd0000000080c */
[----:B------:R-:W-:Y:S02]  /*0680*/  DFMA R14, R10, R10, R14 ;  /* 0x0000000a0a0e722b */ /* 0x000fe4000000000e */
[----:B-----5:R-:W-:-:S08]  /*0690*/  DADD R18, R16, -R18 ;  /* 0x0000000010127229 */ /* 0x020fd00000000812 */
[----:B------:R-:W-:-:S11]  /*06a0*/  DFMA R14, R18, R18, R14 ;  /* 0x00000012120e722b */ /* 0x000fd6000000000e */
.L_x_3:
[----:B------:R-:W-:Y:S05]  /*06b0*/  @!P0 BRA `(.L_x_0) ;  /* 0x0000000000888947 */ /* 0x000fea0003800000 */
[----:B------:R-:W-:Y:S02]  /*06c0*/  ISETP.NE.AND P1, PT, R28, 0x1, PT ;  /* 0x000000011c00780c */ /* 0x000fe40003f25270 */
[----:B------:R-:W-:-:S04]  /*06d0*/  LOP3.LUT R2, R2, 0x1, RZ, 0xc0, !PT ;  /* 0x0000000102027812 */ /* 0x000fc800078ec0ff */
[----:B------:R-:W-:-:S07]  /*06e0*/  ISETP.NE.U32.AND P0, PT, R2, 0x1, PT ;  /* 0x000000010200780c */ /* 0x000fce0003f05070 */
[----:B------:R-:W0:Y:S01]  /*06f0*/  @P1 LDC.64 R8, c[0x0][0x380] ;  /* 0x0000e000ff081b82 */ /* 0x000e220000000a00 */
[-C--:B------:R-:W-:Y:S02]  /*0700*/  @P1 IADD3 R2, P2, PT, R5, R7.reuse, RZ ;  /* 0x0000000705021210 */ /* 0x080fe40007f5e0ff */
[----:B------:R-:W-:Y:S01]  /*0710*/  @P1 IADD3 R16, P3, PT, R6, R7, RZ ;  /* 0x0000000706101210 */ /* 0x000fe20007f7e0ff */
[----:B------:R-:W-:Y:S02]  /*0720*/  @P1 VIADD R7, R7, 0x2 ;  /* 0x0000000207071836 */ /* 0x000fe40000000000 */
[----:B------:R-:W-:Y:S02]  /*0730*/  @P1 IMAD.X R4, RZ, RZ, R24, P2 ;  /* 0x000000ffff041224 */ /* 0x000fe400010e0618 */
[----:B------:R-:W1:Y:S01]  /*0740*/  @!P0 LDC.64 R10, c[0x0][0x380] ;  /* 0x0000e000ff0a8b82 */ /* 0x000e620000000a00 */
[----:B------:R-:W-:Y:S01]  /*0750*/  @P1 IMAD.X R17, RZ, RZ, R25, P3 ;  /* 0x000000ffff111224 */ /* 0x000fe200018e0619 */
[----:B0-----:R-:W-:-:S02]  /*0760*/  @P1 LEA R12, P2, R2, R8, 0x3 ;  /* 0x00000008020c1211 */ /* 0x001fc400078418ff */
[----:B------:R-:W-:Y:S02]  /*0770*/  @P1 LEA R8, P3, R16, R8, 0x3 ;  /* 0x0000000810081211 */ /* 0x000fe400078618ff */
[-C--:B------:R-:W-:Y:S02]  /*0780*/  @P1 LEA.HI.X R13, R2, R9.reuse, R4, 0x3, P2 ;  /* 0x00000009020d1211 */ /* 0x080fe400010f1c04 */
[----:B------:R-:W-:Y:S02]  /*0790*/  @P1 LEA.HI.X R9, R16, R9, R17, 0x3, P3 ;  /* 0x0000000910091211 */ /* 0x000fe400018f1c11 */
[-C--:B------:R-:W-:Y:S01]  /*07a0*/  @!P0 IADD3 R2, P2, PT, R5, R7.reuse, RZ ;  /* 0x0000000705028210 */ /* 0x080fe20007f5e0ff */
[----:B------:R-:W2:Y:S01]  /*07b0*/  @P1 LDG.E.64 R16, desc[UR4][R12.64+0x8] ;  /* 0x000008040c101981 */ /* 0x000ea2000c1e1b00 */
[----:B------:R-:W-:-:S03]  /*07c0*/  @!P0 IADD3 R22, P3, PT, R6, R7, RZ ;  /* 0x0000000706168210 */ /* 0x000fc60007f7e0ff */
[----:B------:R-:W3:Y:S04]  /*07d0*/  @P1 LDG.E.64 R4, desc[UR4][R12.64] ;  /* 0x000000040c041981 */ /* 0x000ee8000c1e1b00 */
[----:B------:R-:W3:Y:S01]  /*07e0*/  @P1 LDG.E.64 R6, desc[UR4][R8.64] ;  /* 0x0000000408061981 */ /* 0x000ee2000c1e1b00 */
[----:B------:R-:W-:Y:S01]  /*07f0*/  @!P0 IMAD.X R24, RZ, RZ, R24, P2 ;  /* 0x000000ffff188224 */ /* 0x000fe200010e0618 */
[-C--:B-1----:R-:W-:Y:S01]  /*0800*/  @!P0 LEA R20, P2, R2, R10.reuse, 0x3 ;  /* 0x0000000a02148211 */ /* 0x082fe200078418ff */
[----:B------:R-:W-:Y:S01]  /*0810*/  @!P0 IMAD.X R25, RZ, RZ, R25, P3 ;  /* 0x000000ffff198224 */ /* 0x000fe200018e0619 */
[----:B------:R-:W-:Y:S01]  /*0820*/  @!P0 LEA R10, P3, R22, R10, 0x3 ;  /* 0x0000000a160a8211 */ /* 0x000fe200078618ff */
[----:B------:R-:W2:Y:S01]  /*0830*/  @P1 LDG.E.64 R18, desc[UR4][R8.64+0x8] ;  /* 0x0000080408121981 */ /* 0x000ea2000c1e1b00 */
[----:B------:R-:W-:-:S02]  /*0840*/  @!P0 LEA.HI.X R21, R2, R11, R24, 0x3, P2 ;  /* 0x0000000b02158211 */ /* 0x000fc400010f1c18 */
[----:B------:R-:W-:-:S04]  /*0850*/  @!P0 LEA.HI.X R11, R22, R11, R25, 0x3, P3 ;  /* 0x0000000b160b8211 */ /* 0x000fc800018f1c19 */
[----:B------:R-:W4:Y:S04]  /*0860*/  @!P0 LDG.E.64 R20, desc[UR4][R20.64] ;  /* 0x0000000414148981 */ /* 0x000f28000c1e1b00 */
[----:B------:R-:W4:Y:S01]  /*0870*/  @!P0 LDG.E.64 R10, desc[UR4][R10.64] ;  /* 0x000000040a0a8981 */ /* 0x000f22000c1e1b00 */
[----:B---3--:R-:W-:Y:S02]  /*0880*/  @P1 DADD R4, R4, -R6 ;  /* 0x0000000004041229 */ /* 0x008fe40000000806 */
[----:B--2---:R-:W-:-:S06]  /*0890*/  @P1 DADD R16, R16, -R18 ;  /* 0x0000000010101229 */ /* 0x004fcc0000000812 */
[----:B------:R-:W-:-:S08]  /*08a0*/  @P1 DFMA R4, R4, R4, R14 ;  /* 0x000000040404122b */ /* 0x000fd0000000000e */
[----:B------:R-:W-:Y:S02]  /*08b0*/  @P1 DFMA R14, R16, R16, R4 ;  /* 0x00000010100e122b */ /* 0x000fe40000000004 */
[----:B----4-:R-:W-:-:S08]  /*08c0*/  @!P0 DADD R4, R20, -R10 ;  /* 0x0000000014048229 */ /* 0x010fd0000000080a */
[----:B------:R-:W-:-:S11]  /*08d0*/  @!P0 DFMA R14, R4, R4, R14 ;  /* 0x00000004040e822b */ /* 0x000fd6000000000e */
.L_x_0:
[----:B------:R-:W0:Y:S01]  /*08e0*/  LDCU.64 UR8, c[0x0][0x3a8] ;  /* 0x00007500ff0877ac */ /* 0x000e220008000a00 */
[----:B------:R-:W-:Y:S01]  /*08f0*/  IMAD.MOV.U32 R4, RZ, RZ, 0x652b82fe ;  /* 0x652b82feff047424 */ /* 0x000fe200078e00ff */
[----:B------:R-:W1:Y:S01]  /*0900*/  LDC.64 R10, c[0x0][0x390] ;  /* 0x0000e400ff0a7b82 */ /* 0x000e620000000a00 */
[----:B------:R-:W-:Y:S01]  /*0910*/  IMAD.MOV.U32 R5, RZ, RZ, 0x3ff71547 ;  /* 0x3ff71547ff057424 */ /* 0x000fe200078e00ff */
[----:B------:R-:W-:Y:S01]  /*0920*/  BSSY.RECONVERGENT B0, `(.L_x_4) ;  /* 0x000003c000007945 */ /* 0x000fe20003800200 */
[----:B0-----:R-:W-:Y:S01]  /*0930*/  DMUL R14, R14, -UR8 ;  /* 0x800000080e0e7c28 */ /* 0x001fe20008000000 */
[----:B------:R-:W-:Y:S01]  /*0940*/  UMOV UR8, 0xfefa39ef ;  /* 0xfefa39ef00087882 */ /* 0x000fe20000000000 */
[----:B------:R-:W-:-:S06]  /*0950*/  UMOV UR9, 0x3fe62e42 ;  /* 0x3fe62e4200097882 */ /* 0x000fcc0000000000 */
[----:B------:R-:W-:Y:S02]  /*0960*/  DFMA R4, R14, R4, 6.75539944105574400000e+15 ;  /* 0x433800000e04742b */ /* 0x000fe40000000004 */
[----:B------:R-:W-:-:S06]  /*0970*/  FSETP.GEU.AND P0, PT, |R15|, 4.1917929649353027344, PT ;  /* 0x4086232b0f00780b */ /* 0x000fcc0003f0e200 */
[----:B------:R-:W-:-:S08]  /*0980*/  DADD R6, R4, -6.75539944105574400000e+15 ;  /* 0xc338000004067429 */ /* 0x000fd00000000000 */
[----:B------:R-:W-:Y:S01]  /*0990*/  DFMA R8, R6, -UR8, R14 ;  /* 0x8000000806087c2b */ /* 0x000fe2000800000e */
[----:B------:R-:W-:Y:S01]  /*09a0*/  UMOV UR8, 0x3b39803f ;  /* 0x3b39803f00087882 */ /* 0x000fe20000000000 */
[----:B------:R-:W-:-:S06]  /*09b0*/  UMOV UR9, 0x3c7abc9e ;  /* 0x3c7abc9e00097882 */ /* 0x000fcc0000000000 */
[----:B------:R-:W-:Y:S01]  /*09c0*/  DFMA R6, R6, -UR8, R8 ;  /* 0x8000000806067c2b */ /* 0x000fe20008000008 */
[----:B------:R-:W-:Y:S01]  /*09d0*/  UMOV UR8, 0x69ce2bdf ;  /* 0x69ce2bdf00087882 */ /* 0x000fe20000000000 */
[----:B------:R-:W-:Y:S01]  /*09e0*/  IMAD.MOV.U32 R8, RZ, RZ, -0x35dec16 ;  /* 0xfca213eaff087424 */ /* 0x000fe200078e00ff */
[----:B------:R-:W-:Y:S01]  /*09f0*/  UMOV UR9, 0x3e5ade15 ;  /* 0x3e5ade1500097882 */ /* 0x000fe20000000000 */
[----:B------:R-:W-:-:S06]  /*0a00*/  IMAD.MOV.U32 R9, RZ, RZ, 0x3e928af3 ;  /* 0x3e928af3ff097424 */ /* 0x000fcc00078e00ff */
[----:B------:R-:W-:Y:S01]  /*0a10*/  DFMA R8, R6, UR8, R8 ;  /* 0x0000000806087c2b */ /* 0x000fe20008000008 */
[----:B------:R-:W-:Y:S01]  /*0a20*/  UMOV UR8, 0x62401315 ;  /* 0x6240131500087882 */ /* 0x000fe20000000000 */
[----:B------:R-:W-:-:S06]  /*0a30*/  UMOV UR9, 0x3ec71dee ;  /* 0x3ec71dee00097882 */ /* 0x000fcc0000000000 */
[----:B------:R-:W-:Y:S01]  /*0a40*/  DFMA R8, R6, R8, UR8 ;  /* 0x0000000806087e2b */ /* 0x000fe20008000008 */
        /* <DEDUP_REMOVED lines=20> */
[----:B------:R-:W-:-:S08]  /*0b90*/  DFMA R8, R6, R8, UR8 ;  /* 0x0000000806087e2b */ /* 0x000fd00008000008 */
[----:B------:R-:W-:-:S08]  /*0ba0*/  DFMA R8, R6, R8, 1 ;  /* 0x3ff000000608742b */ /* 0x000fd00000000008 */
[----:B------:R-:W-:Y:S01]  /*0bb0*/  DFMA R6, R6, R8, 1 ;  /* 0x3ff000000606742b */ /* 0x000fe20000000008 */
[----:B------:R-:W-:-:S04]  /*0bc0*/  IMAD R9, R3, UR7, R0 ;  /* 0x0000000703097c24 */ /* 0x000fc8000f8e0200 */
[----:B-1----:R-:W-:-:S05]  /*0bd0*/  IMAD.WIDE R8, R9, 0x8, R10 ;  /* 0x0000000809087825 */ /* 0x002fca00078e020a */
[----:B------:R-:W-:Y:S02]  /*0be0*/  IMAD R3, R4, 0x100000, R7 ;  /* 0x0010000004037824 */ /* 0x000fe400078e0207 */
[----:B------:R-:W-:Y:S01]  /*0bf0*/  IMAD.MOV.U32 R2, RZ, RZ, R6 ;  /* 0x000000ffff027224 */ /* 0x000fe200078e0006 */
[----:B------:R-:W-:Y:S06]  /*0c00*/  @!P0 BRA `(.L_x_5) ;  /* 0x0000000000348947 */ /* 0x000fec0003800000 */
[----:B------:R-:W-:Y:S01]  /*0c10*/  FSETP.GEU.AND P1, PT, |R15|, 4.2275390625, PT ;  /* 0x408748000f00780b */ /* 0x000fe20003f2e200 */
[C---:B------:R-:W-:Y:S02]  /*0c20*/  DADD R2, R14.reuse, +INF ;  /* 0x7ff000000e027429 */ /* 0x040fe40000000000 */
[----:B------:R-:W-:-:S08]  /*0c30*/  DSETP.GEU.AND P0, PT, R14, RZ, PT ;  /* 0x000000ff0e00722a */ /* 0x000fd00003f0e000 */
[----:B------:R-:W-:Y:S02]  /*0c40*/  FSEL R2, R2, RZ, P0 ;  /* 0x000000ff02027208 */ /* 0x000fe40000000000 */
[----:B------:R-:W-:Y:S02]  /*0c50*/  @!P1 LEA.HI R0, R4, R4, RZ, 0x1 ;  /* 0x0000000404009211 */ /* 0x000fe400078f08ff */
[----:B------:R-:W-:Y:S02]  /*0c60*/  FSEL R3, R3, RZ, P0 ;  /* 0x000000ff03037208 */ /* 0x000fe40000000000 */
[----:B------:R-:W-:-:S05]  /*0c70*/  @!P1 SHF.R.S32.HI R5, RZ, 0x1, R0 ;  /* 0x00000001ff059819 */ /* 0x000fca0000011400 */
[----:B------:R-:W-:Y:S02]  /*0c80*/  @!P1 IMAD.IADD R4, R4, 0x1, -R5 ;  /* 0x0000000104049824 */ /* 0x000fe400078e0a05 */
[----:B------:R-:W-:-:S03]  /*0c90*/  @!P1 IMAD R5, R5, 0x100000, R7 ;  /* 0x0010000005059824 */ /* 0x000fc600078e0207 */
[----:B------:R-:W-:Y:S01]  /*0ca0*/  @!P1 LEA R7, R4, 0x3ff00000, 0x14 ;  /* 0x3ff0000004079811 */ /* 0x000fe200078ea0ff */
[----:B------:R-:W-:Y:S02]  /*0cb0*/  @!P1 IMAD.MOV.U32 R4, RZ, RZ, R6 ;  /* 0x000000ffff049224 */ /* 0x000fe400078e0006 */
[----:B------:R-:W-:-:S06]  /*0cc0*/  @!P1 IMAD.MOV.U32 R6, RZ, RZ, RZ ;  /* 0x000000ffff069224 */ /* 0x000fcc00078e00ff */
[----:B------:R-:W-:-:S11]  /*0cd0*/  @!P1 DMUL R2, R4, R6 ;  /* 0x0000000604029228 */ /* 0x000fd60000000000 */
.L_x_5:
[----:B------:R-:W-:Y:S05]  /*0ce0*/  BSYNC.RECONVERGENT B0 ;  /* 0x0000000000007941 */ /* 0x000fea0003800200 */
.L_x_4:
[----:B------:R-:W-:Y:S01]  /*0cf0*/  STG.E.64 desc[UR4][R8.64], R2 ;  /* 0x0000000208007986 */ /* 0x000fe2000c101b04 */
[----:B------:R-:W-:Y:S05]  /*0d00*/  EXIT ;  /* 0x000000000000794d */ /* 0x000fea0003800000 */
.L_x_6:
[----:B------:R-:W-:-:S00]  /*0d10*/  BRA `(.L_x_6) ;  /* 0xfffffffc00fc7947 */ /* 0x000fc0000383ffff */
[----:B------:R-:W-:-:S00]  /*0d20*/  NOP ;  /* 0x0000000000007918 */ /* 0x000fc00000000000 */
        /* <DEDUP_REMOVED lines=13> */
.L_x_34:


//--------------------- .text._Z8set_zeroPdS_ii   --------------------------
	.section	.text._Z8set_zeroPdS_ii,"ax",@progbits
	.align	128
        .global         _Z8set_zeroPdS_ii
        .type           _Z8set_zeroPdS_ii,@function
        .size           _Z8set_zeroPdS_ii,(.L_x_35 - _Z8set_zeroPdS_ii)
        .other          _Z8set_zeroPdS_ii,@"STO_CUDA_ENTRY STV_DEFAULT"
_Z8set_zeroPdS_ii:
.text._Z8set_zeroPdS_ii:
[----:B------:R-:W-:Y:S01]  /*0000*/  LDC R1, c[0x0][0x37c] ;  /* 0x0000df00ff017b82 */ /* 0x000fe20000000800 */
[----:B------:R-:W0:Y:S07]  /*0010*/  S2R R3, SR_TID.X ;  /* 0x0000000000037919 */ /* 0x000e2e0000002100 */
[----:B------:R-:W0:Y:S01]  /*0020*/  LDC R0, c[0x0][0x360] ;  /* 0x0000d800ff007b82 */ /* 0x000e220000000800 */
[----:B------:R-:W1:Y:S07]  /*0030*/  S2R R5, SR_TID.Y ;  /* 0x0000000000057919 */ /* 0x000e6e0000002200 */
[----:B------:R-:W0:Y:S08]  /*0040*/  S2UR UR4, SR_CTAID.X ;  /* 0x00000000000479c3 */ /* 0x000e300000002500 */
[----:B------:R-:W1:Y:S08]  /*0050*/  S2UR UR5, SR_CTAID.Y ;  /* 0x00000000000579c3 */ /* 0x000e700000002600 */
[----:B------:R-:W1:Y:S08]  /*0060*/  LDC R2, c[0x0][0x364] ;  /* 0x0000d900ff027b82 */ /* 0x000e700000000800 */
[----:B------:R-:W2:Y:S01]  /*0070*/  LDC.64 R6, c[0x0][0x390] ;  /* 0x0000e400ff067b82 */ /* 0x000ea20000000a00 */
[----:B0-----:R-:W-:-:S02]  /*0080*/  IMAD R0, R0, UR4, R3 ;  /* 0x0000000400007c24 */ /* 0x001fc4000f8e0203 */
[----:B-1----:R-:W-:-:S05]  /*0090*/  IMAD R2, R2, UR5, R5 ;  /* 0x0000000502027c24 */ /* 0x002fca000f8e0205 */
[C---:B------:R-:W-:Y:S02]  /*00a0*/  VIMNMX R3, PT, PT, R0.reuse, R2, !PT ;  /* 0x0000000200037248 */ /* 0x040fe40007fe0100 */
[----:B--2---:R-:W-:-:S04]  /*00b0*/  ISETP.NE.AND P0, PT, R0, R7, PT ;  /* 0x000000070000720c */ /* 0x004fc80003f05270 */
[----:B------:R-:W-:-:S04]  /*00c0*/  ISETP.GE.OR P0, PT, R3, R6, !P0 ;  /* 0x000000060300720c */ /* 0x000fc80004706670 */
[----:B------:R-:W-:-:S13]  /*00d0*/  ISETP.NE.OR P0, PT, R2, R7, P0 ;  /* 0x000000070200720c */ /* 0x000fda0000705670 */
[----:B------:R-:W-:Y:S05]  /*00e0*/  @P0 EXIT ;  /* 0x000000000000094d */ /* 0x000fea0003800000 */
[----:B------:R-:W0:Y:S01]  /*00f0*/  LDC.64 R2, c[0x0][0x380] ;  /* 0x0000e000ff027b82 */ /* 0x000e220000000a00 */
[----:B------:R-:W1:Y:S01]  /*0100*/  LDCU.64 UR4, c[0x0][0x358] ;  /* 0x00006b00ff0477ac */ /* 0x000e620008000a00 */
[----:B------:R-:W-:-:S04]  /*0110*/  IMAD R5, R0, R6, R7 ;  /* 0x0000000600057224 */ /* 0x000fc800078e0207 */
[----:B0-----:R-:W-:-:S05]  /*0120*/  IMAD.WIDE R2, R5, 0x8, R2 ;  /* 0x0000000805027825 */ /* 0x001fca00078e0202 */
[----:B-1----:R-:W-:Y:S01]  /*0130*/  STG.E.64 desc[UR4][R2.64], RZ ;  /* 0x000000ff02007986 */ /* 0x002fe2000c101b04 */
[----:B------:R-:W-:Y:S05]  /*0140*/  EXIT ;  /* 0x000000000000794d */ /* 0x000fea0003800000 */
.L_x_7:
        /* <DEDUP_REMOVED lines=11> */
.L_x_35:


//--------------------- .text._Z11gaussjordanPdS_ii --------------------------
	.section	.text._Z11gaussjordanPdS_ii,"ax",@progbits
	.align	128
        .global         _Z11gaussjordanPdS_ii
        .type           _Z11gaussjordanPdS_ii,@function
        .size           _Z11gaussjordanPdS_ii,(.L_x_36 - _Z11gaussjordanPdS_ii)
        .other          _Z11gaussjordanPdS_ii,@"STO_CUDA_ENTRY STV_DEFAULT"
_Z11gaussjordanPdS_ii:
.text._Z11gaussjordanPdS_ii:
        /* <DEDUP_REMOVED lines=12> */
[----:B------:R-:W-:-:S13]  /*00c0*/  ISETP.GE.OR P0, PT, R3, R4, !P0 ;  /* 0x000000040300720c */ /* 0x000fda0004706670 */
[----:B------:R-:W-:Y:S05]  /*00d0*/  @P0 EXIT ;  /* 0x000000000000094d */ /* 0x000fea0003800000 */
[----:B------:R-:W0:Y:S01]  /*00e0*/  LDC.64 R12, c[0x0][0x388] ;  /* 0x0000e200ff0c7b82 */ /* 0x000e220000000a00 */
[----:B------:R-:W1:Y:S01]  /*00f0*/  LDCU.64 UR4, c[0x0][0x358] ;  /* 0x00006b00ff0477ac */ /* 0x000e620008000a00 */
[-CC-:B------:R-:W-:Y:S02]  /*0100*/  IMAD R19, R5, R4.reuse, R17.reuse ;  /* 0x0000000405137224 */ /* 0x180fe400078e0211 */
[CC--:B------:R-:W-:Y:S02]  /*0110*/  IMAD R21, R0.reuse, R4.reuse, R17 ;  /* 0x0000000400157224 */ /* 0x0c0fe400078e0211 */
[----:B------:R-:W-:Y:S02]  /*0120*/  IMAD R9, R0, R4, R5 ;  /* 0x0000000400097224 */ /* 0x000fe400078e0205 */
[----:B------:R-:W2:Y:S01]  /*0130*/  LDC.64 R2, c[0x0][0x380] ;  /* 0x0000e000ff027b82 */ /* 0x000ea20000000a00 */
[----:B0-----:R-:W-:-:S04]  /*0140*/  IMAD.WIDE R6, R19, 0x8, R12 ;  /* 0x0000000813067825 */ /* 0x001fc800078e020c */
[----:B------:R-:W-:Y:S02]  /*0150*/  IMAD.WIDE R12, R21, 0x8, R12 ;  /* 0x00000008150c7825 */ /* 0x000fe400078e020c */
[----:B-1----:R-:W3:Y:S02]  /*0160*/  LDG.E.64 R6, desc[UR4][R6.64] ;  /* 0x0000000406067981 */ /* 0x002ee4000c1e1b00 */
[----:B--2---:R-:W-:Y:S02]  /*0170*/  IMAD.WIDE R8, R9, 0x8, R2 ;  /* 0x0000000809087825 */ /* 0x004fe400078e0202 */
[----:B------:R-:W3:Y:S04]  /*0180*/  LDG.E.64 R14, desc[UR4][R12.64] ;  /* 0x000000040c0e7981 */ /* 0x000ee8000c1e1b00 */
[----:B------:R-:W3:Y:S01]  /*0190*/  LDG.E.64 R10, desc[UR4][R8.64] ;  /* 0x00000004080a7981 */ /* 0x000ee2000c1e1b00 */
[----:B------:R-:W-:Y:S01]  /*01a0*/  ISETP.NE.AND P0, PT, R17, R5, PT ;  /* 0x000000051100720c */ /* 0x000fe20003f05270 */
[----:B---3--:R-:W-:-:S07]  /*01b0*/  DFMA R10, -R6, R10, R14 ;  /* 0x0000000a060a722b */ /* 0x008fce000000010e */
[----:B------:R0:W-:Y:S05]  /*01c0*/  STG.E.64 desc[UR4][R12.64], R10 ;  /* 0x0000000a0c007986 */ /* 0x0001ea000c101b04 */
[----:B------:R-:W-:Y:S05]  /*01d0*/  @!P0 EXIT ;  /* 0x000000000000894d */ /* 0x000fea0003800000 */
[--C-:B------:R-:W-:Y:S01]  /*01e0*/  IMAD.WIDE R4, R19, 0x8, R2.reuse ;  /* 0x0000000813047825 */ /* 0x100fe200078e0202 */
[----:B------:R-:W2:Y:S03]  /*01f0*/  LDG.E.64 R8, desc[UR4][R8.64] ;  /* 0x0000000408087981 */ /* 0x000ea6000c1e1b00 */
[----:B------:R-:W-:Y:S02]  /*0200*/  IMAD.WIDE R2, R21, 0x8, R2 ;  /* 0x0000000815027825 */ /* 0x000fe400078e0202 */
[----:B------:R-:W2:Y:S04]  /*0210*/  LDG.E.64 R4, desc[UR4][R4.64] ;  /* 0x0000000404047981 */ /* 0x000ea8000c1e1b00 */
[----:B------:R-:W2:Y:S02]  /*0220*/  LDG.E.64 R6, desc[UR4][R2.64] ;  /* 0x0000000402067981 */ /* 0x000ea4000c1e1b00 */
[----:B--2---:R-:W-:-:S07]  /*0230*/  DFMA R6, -R4, R8, R6 ;  /* 0x000000080406722b */ /* 0x004fce0000000106 */
[----:B------:R-:W-:Y:S01]  /*0240*/  STG.E.64 desc[UR4][R2.64], R6 ;  /* 0x0000000602007986 */ /* 0x000fe2000c101b04 */
[----:B------:R-:W-:Y:S05]  /*0250*/  EXIT ;  /* 0x000000000000794d */ /* 0x000fea0003800000 */
.L_x_8:
        /* <DEDUP_REMOVED lines=10> */
.L_x_36:


//--------------------- .text._Z14diag_normalizePdS_ii --------------------------
	.section	.text._Z14diag_normalizePdS_ii,"ax",@progbits
	.align	128
        .global         _Z14diag_normalizePdS_ii
        .type           _Z14diag_normalizePdS_ii,@function
        .size           _Z14diag_normalizePdS_ii,(.L_x_32 - _Z14diag_normalizePdS_ii)
        .other          _Z14diag_normalizePdS_ii,@"STO_CUDA_ENTRY STV_DEFAULT"
_Z14diag_normalizePdS_ii:
.text._Z14diag_normalizePdS_ii:
[----:B------:R-:W-:Y:S01]  /*0000*/  LDC R1, c[0x0][0x37c] ;  /* 0x0000df00ff017b82 */ /* 0x000fe20000000800 */
[----:B------:R-:W0:Y:S07]  /*0010*/  S2R R3, SR_TID.X ;  /* 0x0000000000037919 */ /* 0x000e2e0000002100 */
[----:B------:R-:W0:Y:S01]  /*0020*/  S2UR UR4, SR_CTAID.X ;  /* 0x00000000000479c3 */ /* 0x000e220000002500 */
[----:B------:R-:W1:Y:S01]  /*0030*/  LDCU UR6, c[0x0][0x390] ;  /* 0x00007200ff0677ac */ /* 0x000e620008000800 */
[----:B------:R-:W2:Y:S06]  /*0040*/  S2R R5, SR_TID.Y ;  /* 0x0000000000057919 */ /* 0x000eac0000002200 */
[----:B------:R-:W0:Y:S08]  /*0050*/  LDC R0, c[0x0][0x360] ;  /* 0x0000d800ff007b82 */ /* 0x000e300000000800 */
[----:B------:R-:W2:Y:S08]  /*0060*/  S2UR UR5, SR_CTAID.Y ;  /* 0x00000000000579c3 */ /* 0x000eb00000002600 */
[----:B------:R-:W2:Y:S01]  /*0070*/  LDC R2, c[0x0][0x364] ;  /* 0x0000d900ff027b82 */ /* 0x000ea20000000800 */
[----:B0-----:R-:W-:-:S02]  /*0080*/  IMAD R0, R0, UR4, R3 ;  /* 0x0000000400007c24 */ /* 0x001fc4000f8e0203 */
[----:B--2---:R-:W-:-:S05]  /*0090*/  IMAD R3, R2, UR5, R5 ;  /* 0x0000000502037c24 */ /* 0x004fca000f8e0205 */
[----:B------:R-:W-:-:S04]  /*00a0*/  VIMNMX R2, PT, PT, R0, R3, !PT ;  /* 0x0000000300027248 */ /* 0x000fc80007fe0100 */
[----:B-1----:R-:W-:-:S13]  /*00b0*/  ISETP.GE.AND P0, PT, R2, UR6, PT ;  /* 0x0000000602007c0c */ /* 0x002fda000bf06270 */
[----:B------:R-:W-:Y:S05]  /*00c0*/  @P0 EXIT ;  /* 0x000000000000094d */ /* 0x000fea0003800000 */
[----:B------:R-:W0:Y:S02]  /*00d0*/  LDC R5, c[0x0][0x394] ;  /* 0x0000e500ff057b82 */ /* 0x000e240000000800 */
[----:B0-----:R-:W-:-:S04]  /*00e0*/  ISETP.NE.AND P0, PT, R0, R5, PT ;  /* 0x000000050000720c */ /* 0x001fc80003f05270 */
[----:B------:R-:W-:-:S13]  /*00f0*/  ISETP.NE.OR P0, PT, R0, R3, P0 ;  /* 0x000000030000720c */ /* 0x000fda0000705670 */
[----:B------:R-:W-:Y:S05]  /*0100*/  @P0 EXIT ;  /* 0x000000000000094d */ /* 0x000fea0003800000 */
[----:B------:R-:W0:Y:S01]  /*0110*/  LDC.64 R8, c[0x0][0x380] ;  /* 0x0000e000ff087b82 */ /* 0x000e220000000a00 */
[----:B------:R-:W1:Y:S01]  /*0120*/  LDCU.64 UR4, c[0x0][0x358] ;  /* 0x00006b00ff0477ac */ /* 0x000e620008000a00 */
[----:B------:R-:W-:-:S06]  /*0130*/  IMAD R4, R5, UR6, R5 ;  /* 0x0000000605047c24 */ /* 0x000fcc000f8e0205 */
[----:B------:R-:W2:Y:S01]  /*0140*/  LDC.64 R6, c[0x0][0x388] ;  /* 0x0000e200ff067b82 */ /* 0x000ea20000000a00 */
[----:B0-----:R-:W-:-:S06]  /*0150*/  IMAD.WIDE R8, R4, 0x8, R8 ;  /* 0x0000000804087825 */ /* 0x001fcc00078e0208 */
[----:B-1----:R-:W3:Y:S01]  /*0160*/  LDG.E.64 R8, desc[UR4][R8.64] ;  /* 0x0000000408087981 */ /* 0x002ee2000c1e1b00 */
[----:B--2---:R-:W-:-:S05]  /*0170*/  IMAD.WIDE.U32 R6, R4, 0x8, R6 ;  /* 0x0000000804067825 */ /* 0x004fca00078e0006 */
[----:B------:R-:W2:Y:S01]  /*0180*/  LDG.E.64 R10, desc[UR4][R6.64] ;  /* 0x00000004060a7981 */ /* 0x000ea2000c1e1b00 */
[----:B------:R-:W-:Y:S01]  /*0190*/  IMAD.MOV.U32 R2, RZ, RZ, 0x1 ;  /* 0x00000001ff027424 */ /* 0x000fe200078e00ff */
[----:B---3--:R-:W0:Y:S01]  /*01a0*/  MUFU.RCP64H R3, R9 ;  /* 0x0000000900037308 */ /* 0x008e220000001800 */
[----:B--2---:R-:W-:-:S04]  /*01b0*/  FSETP.GEU.AND P1, PT, |R11|, 6.5827683646048100446e-37, PT ;  /* 0x036000000b00780b */ /* 0x004fc80003f2e200 */
[----:B0-----:R-:W-:-:S08]  /*01c0*/  DFMA R12, -R8, R2, 1 ;  /* 0x3ff00000080c742b */ /* 0x001fd00000000102 */
[----:B------:R-:W-:-:S08]  /*01d0*/  DFMA R12, R12, R12, R12 ;  /* 0x0000000c0c0c722b */ /* 0x000fd0000000000c */
[----:B------:R-:W-:-:S08]  /*01e0*/  DFMA R12, R2, R12, R2 ;  /* 0x0000000c020c722b */ /* 0x000fd00000000002 */
[----:B------:R-:W-:-:S08]  /*01f0*/  DFMA R2, -R8, R12, 1 ;  /* 0x3ff000000802742b */ /* 0x000fd0000000010c */
[----:B------:R-:W-:-:S08]  /*0200*/  DFMA R2, R12, R2, R12 ;  /* 0x000000020c02722b */ /* 0x000fd0000000000c */
[----:B------:R-:W-:-:S08]  /*0210*/  DMUL R12, R10, R2 ;  /* 0x000000020a0c7228 */ /* 0x000fd00000000000 */
[----:B------:R-:W-:-:S08]  /*0220*/  DFMA R14, -R8, R12, R10 ;  /* 0x0000000c080e722b */ /* 0x000fd0000000010a */
[----:B------:R-:W-:-:S10]  /*0230*/  DFMA R2, R2, R14, R12 ;  /* 0x0000000e0202722b */ /* 0x000fd4000000000c */
[----:B------:R-:W-:-:S05]  /*0240*/  FFMA R0, RZ, R9, R3 ;  /* 0x00000009ff007223 */ /* 0x000fca0000000003 */
[----:B------:R-:W-:-:S13]  /*0250*/  FSETP.GT.AND P0, PT, |R0|, 1.469367938527859385e-39, PT ;  /* 0x001000000000780b */ /* 0x000fda0003f04200 */
[----:B------:R-:W-:Y:S05]  /*0260*/  @P0 BRA P1, `(.L_x_9) ;  /* 0x00000000001c0947 */ /* 0x000fea0000800000 */
[----:B------:R-:W-:Y:S01]  /*0270*/  IMAD.MOV.U32 R17, RZ, RZ, R11 ;  /* 0x000000ffff117224 */ /* 0x000fe200078e000b */
[----:B------:R-:W-:Y:S01]  /*0280*/  MOV R0, 0x2c0 ;  /* 0x000002c000007802 */ /* 0x000fe20000000f00 */
[----:B------:R-:W-:Y:S02]  /*0290*/  IMAD.MOV.U32 R16, RZ, RZ, R10 ;  /* 0x000000ffff107224 */ /* 0x000fe400078e000a */
[----:B------:R-:W-:-:S07]  /*02a0*/  IMAD.MOV.U32 R11, RZ, RZ, R9 ;  /* 0x000000ffff0b7224 */ /* 0x000fce00078e0009 */
[----:B------:R-:W-:Y:S05]  /*02b0*/  CALL.REL.NOINC `($__internal_0_$__cuda_sm20_div_rn_f64_full) ;  /* 0x0000000000747944 */ /* 0x000fea0003c00000 */
[----:B------:R-:W-:Y:S02]  /*02c0*/  IMAD.MOV.U32 R2, RZ, RZ, R16 ;  /* 0x000000ffff027224 */ /* 0x000fe400078e0010 */
[----:B------:R-:W-:-:S07]  /*02d0*/  IMAD.MOV.U32 R3, RZ, RZ, R17 ;  /* 0x000000ffff037224 */ /* 0x000fce00078e0011 */
.L_x_9:
[----:B------:R-:W0:Y:S01]  /*02e0*/  LDC.64 R8, c[0x0][0x380] ;  /* 0x0000e000ff087b82 */ /* 0x000e220000000a00 */
[----:B------:R1:W-:Y:S01]  /*02f0*/  STG.E.64 desc[UR4][R6.64], R2 ;  /* 0x0000000206007986 */ /* 0x0003e2000c101b04 */
[----:B0-----:R-:W-:-:S05]  /*0300*/  IMAD.WIDE.U32 R4, R4, 0x8, R8 ;  /* 0x0000000804047825 */ /* 0x001fca00078e0008 */
[----:B------:R-:W2:Y:S01]  /*0310*/  LDG.E.64 R8, desc[UR4][R4.64] ;  /* 0x0000000404087981 */ /* 0x000ea2000c1e1b00 */
[----:B------:R-:W-:Y:S01]  /*0320*/  IMAD.MOV.U32 R10, RZ, RZ, 0x1 ;  /* 0x00000001ff0a7424 */ /* 0x000fe200078e00ff */
[----:B--2---:R-:W0:Y:S01]  /*0330*/  MUFU.RCP64H R11, R9 ;  /* 0x00000009000b7308 */ /* 0x004e220000001800 */
[----:B------:R-:W-:-:S04]  /*0340*/  FSETP.GEU.AND P1, PT, |R9|, 6.5827683646048100446e-37, PT ;  /* 0x036000000900780b */ /* 0x000fc80003f2e200 */
[----:B0-----:R-:W-:-:S08]  /*0350*/  DFMA R12, -R8, R10, 1 ;  /* 0x3ff00000080c742b */ /* 0x001fd0000000010a */
[----:B------:R-:W-:-:S08]  /*0360*/  DFMA R12, R12, R12, R12 ;  /* 0x0000000c0c0c722b */ /* 0x000fd0000000000c */
[----:B------:R-:W-:-:S08]  /*0370*/  DFMA R12, R10, R12, R10 ;  /* 0x0000000c0a0c722b */ /* 0x000fd0000000000a */
[----:B------:R-:W-:-:S08]  /*0380*/  DFMA R10, -R8, R12, 1 ;  /* 0x3ff00000080a742b */ /* 0x000fd0000000010c */
[----:B------:R-:W-:-:S08]  /*0390*/  DFMA R10, R12, R10, R12 ;  /* 0x0000000a0c0a722b */ /* 0x000fd0000000000c */
[----:B------:R-:W-:-:S08]  /*03a0*/  DMUL R12, R8, R10 ;  /* 0x0000000a080c7228 */ /* 0x000fd00000000000 */
[----:B------:R-:W-:-:S08]  /*03b0*/  DFMA R14, -R8, R12, R8 ;  /* 0x0000000c080e722b */ /* 0x000fd00000000108 */
[----:B-1----:R-:W-:-:S10]  /*03c0*/  DFMA R2, R10, R14, R12 ;  /* 0x0000000e0a02722b */ /* 0x002fd4000000000c */
[----:B------:R-:W-:-:S05]  /*03d0*/  FFMA R0, RZ, R9, R3 ;  /* 0x00000009ff007223 */ /* 0x000fca0000000003 */
[----:B------:R-:W-:-:S13]  /*03e0*/  FSETP.GT.AND P0, PT, |R0|, 1.469367938527859385e-39, PT ;  /* 0x001000000000780b */ /* 0x000fda0003f04200 */
[----:B------:R-:W-:Y:S05]  /*03f0*/  @P0 BRA P1, `(.L_x_10) ;  /* 0x00000000001c0947 */ /* 0x000fea0000800000 */
[----:B------:R-:W-:Y:S01]  /*0400*/  IMAD.MOV.U32 R16, RZ, RZ, R8 ;  /* 0x000000ffff107224 */ /* 0x000fe200078e0008 */
[----:B------:R-:W-:Y:S01]  /*0410*/  MOV R0, 0x450 ;  /* 0x0000045000007802 */ /* 0x000fe20000000f00 */
[--C-:B------:R-:W-:Y:S02]  /*0420*/  IMAD.MOV.U32 R17, RZ, RZ, R9.reuse ;  /* 0x000000ffff117224 */ /* 0x100fe400078e0009 */
[----:B------:R-:W-:-:S07]  /*0430*/  IMAD.MOV.U32 R11, RZ, RZ, R9 ;  /* 0x000000ffff0b7224 */ /* 0x000fce00078e0009 */
[----:B------:R-:W-:Y:S05]  /*0440*/  CALL.REL.NOINC `($__internal_0_$__cuda_sm20_div_rn_f64_full) ;  /* 0x0000000000107944 */ /* 0x000fea0003c00000 */
[----:B------:R-:W-:Y:S02]  /*0450*/  IMAD.MOV.U32 R2, RZ, RZ, R16 ;  /* 0x000000ffff027224 */ /* 0x000fe400078e0010 */
[----:B------:R-:W-:-:S07]  /*0460*/  IMAD.MOV.U32 R3, RZ, RZ, R17 ;  /* 0x000000ffff037224 */ /* 0x000fce00078e0011 */
.L_x_10:
[----:B------:R-:W-:Y:S01]  /*0470*/  STG.E.64 desc[UR4][R4.64], R2 ;  /* 0x0000000204007986 */ /* 0x000fe2000c101b04 */
[----:B------:R-:W-:Y:S05]  /*0480*/  EXIT ;  /* 0x000000000000794d */ /* 0x000fea0003800000 */
        .weak           $__internal_0_$__cuda_sm20_div_rn_f64_full
        .type           $__internal_0_$__cuda_sm20_div_rn_f64_full,@function
        .size           $__internal_0_$__cuda_sm20_div_rn_f64_full,(.L_x_32 - $__internal_0_$__cuda_sm20_div_rn_f64_full)
$__internal_0_$__cuda_sm20_div_rn_f64_full:
[C---:B------:R-:W-:Y:S01]  /*0490*/  FSETP.GEU.AND P0, PT, |R11|.reuse, 1.469367938527859385e-39, PT ;  /* 0x001000000b00780b */ /* 0x040fe20003f0e200 */
[--C-:B------:R-:W-:Y:S01]  /*04a0*/  IMAD.MOV.U32 R10, RZ, RZ, R8.reuse ;  /* 0x000000ffff0a7224 */ /* 0x100fe200078e0008 */
[C---:B------:R-:W-:Y:S01]  /*04b0*/  LOP3.LUT R12, R11.reuse, 0x800fffff, RZ, 0xc0, !PT ;  /* 0x800fffff0b0c7812 */ /* 0x040fe200078ec0ff */
[----:B------:R-:W-:Y:S01]  /*04c0*/  IMAD.MOV.U32 R14, RZ, RZ, 0x1 ;  /* 0x00000001ff0e7424 */ /* 0x000fe200078e00ff */
[----:B------:R-:W-:Y:S01]  /*04d0*/  LOP3.LUT R19, R11, 0x7ff00000, RZ, 0xc0, !PT ;  /* 0x7ff000000b137812 */ /* 0x000fe200078ec0ff */
[----:B------:R-:W-:Y:S01]  /*04e0*/  IMAD.MOV.U32 R9, RZ, RZ, R17 ;  /* 0x000000ffff097224 */ /* 0x000fe200078e0011 */
[----:B------:R-:W-:Y:S01]  /*04f0*/  LOP3.LUT R13, R12, 0x3ff00000, RZ, 0xfc, !PT ;  /* 0x3ff000000c0d7812 */ /* 0x000fe200078efcff */
[----:B------:R-:W-:Y:S02]  /*0500*/  IMAD.MOV.U32 R12, RZ, RZ, R8 ;  /* 0x000000ffff0c7224 */ /* 0x000fe400078e0008 */
[----:B------:R-:W-:Y:S01]  /*0510*/  IMAD.MOV.U32 R21, RZ, RZ, 0x1ca00000 ;  /* 0x1ca00000ff157424 */ /* 0x000fe200078e00ff */
[----:B------:R-:W-:Y:S01]  /*0520*/  LOP3.LUT R20, R9, 0x7ff00000, RZ, 0xc0, !PT ;  /* 0x7ff0000009147812 */ /* 0x000fe200078ec0ff */
[----:B------:R-:W-:-:S02]  /*0530*/  IMAD.MOV.U32 R8, RZ, RZ, R16 ;  /* 0x000000ffff087224 */ /* 0x000fc400078e0010 */
[----:B------:R-:W-:Y:S01]  /*0540*/  @!P0 DMUL R12, R10, 8.98846567431157953865e+307 ;  /* 0x7fe000000a0c8828 */ /* 0x000fe20000000000 */
[----:B------:R-:W-:Y:S01]  /*0550*/  ISETP.GE.U32.AND P1, PT, R20, R19, PT ;  /* 0x000000131400720c */ /* 0x000fe20003f26070 */
[----:B------:R-:W-:-:S04]  /*0560*/  IMAD.MOV.U32 R22, RZ, RZ, R20 ;  /* 0x000000ffff167224 */ /* 0x000fc800078e0014 */
[----:B------:R-:W0:Y:S02]  /*0570*/  MUFU.RCP64H R15, R13 ;  /* 0x0000000d000f7308 */ /* 0x000e240000001800 */
[----:B0-----:R-:W-:-:S08]  /*0580*/  DFMA R2, R14, -R12, 1 ;  /* 0x3ff000000e02742b */ /* 0x001fd0000000080c */
[----:B------:R-:W-:-:S08]  /*0590*/  DFMA R2, R2, R2, R2 ;  /* 0x000000020202722b */ /* 0x000fd00000000002 */
[----:B------:R-:W-:Y:S01]  /*05a0*/  DFMA R14, R14, R2, R14 ;  /* 0x000000020e0e722b */ /* 0x000fe2000000000e */
[----:B------:R-:W-:Y:S01]  /*05b0*/  SEL R3, R21, 0x63400000, !P1 ;  /* 0x6340000015037807 */ /* 0x000fe20004800000 */
[----:B------:R-:W-:Y:S01]  /*05c0*/  IMAD.MOV.U32 R2, RZ, RZ, R8 ;  /* 0x000000ffff027224 */ /* 0x000fe200078e0008 */
[----:B------:R-:W-:Y:S02]  /*05d0*/  FSETP.GEU.AND P1, PT, |R9|, 1.469367938527859385e-39, PT ;  /* 0x001000000900780b */ /* 0x000fe40003f2e200 */
[----:B------:R-:W-:-:S03]  /*05e0*/  LOP3.LUT R3, R3, 0x800fffff, R9, 0xf8, !PT ;  /* 0x800fffff03037812 */ /* 0x000fc600078ef809 */
[----:B------:R-:W-:-:S08]  /*05f0*/  DFMA R16, R14, -R12, 1 ;  /* 0x3ff000000e10742b */ /* 0x000fd0000000080c */
[----:B------:R-:W-:Y:S01]  /*0600*/  DFMA R14, R14, R16, R14 ;  /* 0x000000100e0e722b */ /* 0x000fe2000000000e */
[----:B------:R-:W-:Y:S10]  /*0610*/  @P1 BRA `(.L_x_11) ;  /* 0x0000000000201947 */ /* 0x000ff40003800000 */
[----:B------:R-:W-:Y:S01]  /*0620*/  LOP3.LUT R17, R11, 0x7ff00000, RZ, 0xc0, !PT ;  /* 0x7ff000000b117812 */ /* 0x000fe200078ec0ff */
[----:B------:R-:W-:-:S03]  /*0630*/  IMAD.MOV.U32 R16, RZ, RZ, RZ ;  /* 0x000000ffff107224 */ /* 0x000fc600078e00ff */
[----:B------:R-:W-:-:S04]  /*0640*/  ISETP.GE.U32.AND P1, PT, R20, R17, PT ;  /* 0x000000111400720c */ /* 0x000fc80003f26070 */
[----:B------:R-:W-:-:S04]  /*0650*/  SEL R17, R21, 0x63400000, !P1 ;  /* 0x6340000015117807 */ /* 0x000fc80004800000 */
[----:B------:R-:W-:-:S04]  /*0660*/  LOP3.LUT R17, R17, 0x80000000, R9, 0xf8, !PT ;  /* 0x8000000011117812 */ /* 0x000fc800078ef809 */
[----:B------:R-:W-:-:S06]  /*0670*/  LOP3.LUT R17, R17, 0x100000, RZ, 0xfc, !PT ;  /* 0x0010000011117812 */ /* 0x000fcc00078efcff */
[----:B------:R-:W-:-:S10]  /*0680*/  DFMA R2, R2, 2, -R16 ;  /* 0x400000000202782b */ /* 0x000fd40000000810 */
[----:B------:R-:W-:-:S07]  /*0690*/  LOP3.LUT R22, R3, 0x7ff00000, RZ, 0xc0, !PT ;  /* 0x7ff0000003167812 */ /* 0x000fce00078ec0ff */
.L_x_11:
[----:B------:R-:W-:Y:S01]  /*06a0*/  IMAD.MOV.U32 R23, RZ, RZ, R19 ;  /* 0x000000ffff177224 */ /* 0x000fe200078e0013 */
[----:B------:R-:W-:Y:S01]  /*06b0*/  @!P0 LOP3.LUT R23, R13, 0x7ff00000, RZ, 0xc0, !PT ;  /* 0x7ff000000d178812 */ /* 0x000fe200078ec0ff */
[----:B------:R-:W-:Y:S01]  /*06c0*/  VIADD R24, R22, 0xffffffff ;  /* 0xffffffff16187836 */ /* 0x000fe20000000000 */
[----:B------:R-:W-:-:S03]  /*06d0*/  DMUL R16, R14, R2 ;  /* 0x000000020e107228 */ /* 0x000fc60000000000 */
[----:B------:R-:W-:Y:S01]  /*06e0*/  VIADD R25, R23, 0xffffffff ;  /* 0xffffffff17197836 */ /* 0x000fe20000000000 */
[----:B------:R-:W-:-:S04]  /*06f0*/  ISETP.GT.U32.AND P0, PT, R24, 0x7feffffe, PT ;  /* 0x7feffffe1800780c */ /* 0x000fc80003f04070 */
[----:B------:R-:W-:Y:S01]  /*0700*/  ISETP.GT.U32.OR P0, PT, R25, 0x7feffffe, P0 ;  /* 0x7feffffe1900780c */ /* 0x000fe20000704470 */
[----:B------:R-:W-:-:S08]  /*0710*/  DFMA R18, R16, -R12, R2 ;  /* 0x8000000c1012722b */ /* 0x000fd00000000002 */
[----:B------:R-:W-:-:S04]  /*0720*/  DFMA R14, R14, R18, R16 ;  /* 0x000000120e0e722b */ /* 0x000fc80000000010 */
[----:B------:R-:W-:Y:S07]  /*0730*/  @P0 BRA `(.L_x_12) ;  /* 0x00000000006c0947 */ /* 0x000fee0003800000 */
[----:B------:R-:W-:Y:S01]  /*0740*/  LOP3.LUT R9, R11, 0x7ff00000, RZ, 0xc0, !PT ;  /* 0x7ff000000b097812 */ /* 0x000fe200078ec0ff */
[----:B------:R-:W-:-:S03]  /*0750*/  IMAD.MOV.U32 R18, RZ, RZ, RZ ;  /* 0x000000ffff127224 */ /* 0x000fc600078e00ff */
[CC--:B------:R-:W-:Y:S02]  /*0760*/  VIADDMNMX R8, R20.reuse, -R9.reuse, 0xb9600000, !PT ;  /* 0xb960000014087446 */ /* 0x0c0fe40007800909 */
[----:B------:R-:W-:Y:S02]  /*0770*/  ISETP.GE.U32.AND P0, PT, R20, R9, PT ;  /* 0x000000091400720c */ /* 0x000fe40003f06070 */
[----:B------:R-:W-:Y:S02]  /*0780*/  VIMNMX R8, PT, PT, R8, 0x46a00000, PT ;  /* 0x46a0000008087848 */ /* 0x000fe40003fe0100 */
[----:B------:R-:W-:-:S05]  /*0790*/  SEL R21, R21, 0x63400000, !P0 ;  /* 0x6340000015157807 */ /* 0x000fca0004000000 */
[----:B------:R-:W-:-:S04]  /*07a0*/  IMAD.IADD R8, R8, 0x1, -R21 ;  /* 0x0000000108087824 */ /* 0x000fc800078e0a15 */
[----:B------:R-:W-:-:S06]  /*07b0*/  VIADD R19, R8, 0x7fe00000 ;  /* 0x7fe0000008137836 */ /* 0x000fcc0000000000 */
[----:B------:R-:W-:-:S10]  /*07c0*/  DMUL R16, R14, R18 ;  /* 0x000000120e107228 */ /* 0x000fd40000000000 */
[----:B------:R-:W-:-:S13]  /*07d0*/  FSETP.GTU.AND P0, PT, |R17|, 1.469367938527859385e-39, PT ;  /* 0x001000001100780b */ /* 0x000fda0003f0c200 */
[----:B------:R-:W-:Y:S05]  /*07e0*/  @P0 BRA `(.L_x_13) ;  /* 0x0000000000940947 */ /* 0x000fea0003800000 */
[----:B------:R-:W-:Y:S01]  /*07f0*/  DFMA R2, R14, -R12, R2 ;  /* 0x8000000c0e02722b */ /* 0x000fe20000000002 */
[----:B------:R-:W-:-:S09]  /*0800*/  IMAD.MOV.U32 R18, RZ, RZ, RZ ;  /* 0x000000ffff127224 */ /* 0x000fd200078e00ff */
[C---:B------:R-:W-:Y:S02]  /*0810*/  FSETP.NEU.AND P0, PT, R3.reuse, RZ, PT ;  /* 0x000000ff0300720b */ /* 0x040fe40003f0d000 */
[----:B------:R-:W-:-:S04]  /*0820*/  LOP3.LUT R11, R3, 0x80000000, R11, 0x48, !PT ;  /* 0x80000000030b7812 */ /* 0x000fc800078e480b */
[----:B------:R-:W-:-:S07]  /*0830*/  LOP3.LUT R19, R11, R19, RZ, 0xfc, !PT ;  /* 0x000000130b137212 */ /* 0x000fce00078efcff */
[----:B------:R-:W-:Y:S05]  /*0840*/  @!P0 BRA `(.L_x_13) ;  /* 0x00000000007c8947 */ /* 0x000fea0003800000 */
[----:B------:R-:W-:Y:S02]  /*0850*/  IMAD.MOV R3, RZ, RZ, -R8 ;  /* 0x000000ffff037224 */ /* 0x000fe400078e0a08 */
[----:B------:R-:W-:-:S06]  /*0860*/  IMAD.MOV.U32 R2, RZ, RZ, RZ ;  /* 0x000000ffff027224 */ /* 0x000fcc00078e00ff */
[----:B------:R-:W-:Y:S02]  /*0870*/  DFMA R2, R16, -R2, R14 ;  /* 0x800000021002722b */ /* 0x000fe4000000000e */
[----:B------:R-:W-:-:S04]  /*0880*/  DMUL.RP R14, R14, R18 ;  /* 0x000000120e0e7228 */ /* 0x000fc80000008000 */
[----:B------:R-:W-:-:S04]  /*0890*/  IADD3 R2, PT, PT, -R8, -0x43300000, RZ ;  /* 0xbcd0000008027810 */ /* 0x000fc80007ffe1ff */
[----:B------:R-:W-:Y:S02]  /*08a0*/  FSETP.NEU.AND P0, PT, |R3|, R2, PT ;  /* 0x000000020300720b */ /* 0x000fe40003f0d200 */
[----:B------:R-:W-:Y:S02]  /*08b0*/  LOP3.LUT R11, R15, R11, RZ, 0x3c, !PT ;  /* 0x0000000b0f0b7212 */ /* 0x000fe400078e3cff */
[----:B------:R-:W-:Y:S02]  /*08c0*/  FSEL R16, R14, R16, !P0 ;  /* 0x000000100e107208 */ /* 0x000fe40004000000 */
[----:B------:R-:W-:Y:S01]  /*08d0*/  FSEL R17, R11, R17, !P0 ;  /* 0x000000110b117208 */ /* 0x000fe20004000000 */
[----:B------:R-:W-:Y:S06]  /*08e0*/  BRA `(.L_x_13) ;  /* 0x0000000000547947 */ /* 0x000fec0003800000 */
.L_x_12:
[----:B------:R-:W-:-:S14]  /*08f0*/  DSETP.NAN.AND P0, PT, R8, R8, PT ;  /* 0x000000080800722a */ /* 0x000fdc0003f08000 */
[----:B------:R-:W-:Y:S05]  /*0900*/  @P0 BRA `(.L_x_14) ;  /* 0x0000000000440947 */ /* 0x000fea0003800000 */
[----:B------:R-:W-:-:S14]  /*0910*/  DSETP.NAN.AND P0, PT, R10, R10, PT ;  /* 0x0000000a0a00722a */ /* 0x000fdc0003f08000 */
[----:B------:R-:W-:Y:S05]  /*0920*/  @P0 BRA `(.L_x_15) ;  /* 0x0000000000300947 */ /* 0x000fea0003800000 */
[----:B------:R-:W-:Y:S01]  /*0930*/  ISETP.NE.AND P0, PT, R22, R23, PT ;  /* 0x000000171600720c */ /* 0x000fe20003f05270 */
[----:B------:R-:W-:Y:S02]  /*0940*/  IMAD.MOV.U32 R16, RZ, RZ, 0x0 ;  /* 0x00000000ff107424 */ /* 0x000fe400078e00ff */
[----:B------:R-:W-:-:S10]  /*0950*/  IMAD.MOV.U32 R17, RZ, RZ, -0x80000 ;  /* 0xfff80000ff117424 */ /* 0x000fd400078e00ff */
[----:B------:R-:W-:Y:S05]  /*0960*/  @!P0 BRA `(.L_x_13) ;  /* 0x0000000000348947 */ /* 0x000fea0003800000 */
[----:B------:R-:W-:Y:S02]  /*0970*/  ISETP.NE.AND P0, PT, R22, 0x7ff00000, PT ;  /* 0x7ff000001600780c */ /* 0x000fe40003f05270 */
[----:B------:R-:W-:Y:S02]  /*0980*/  LOP3.LUT R17, R9, 0x80000000, R11, 0x48, !PT ;  /* 0x8000000009117812 */ /* 0x000fe400078e480b */
[----:B------:R-:W-:-:S13]  /*0990*/  ISETP.EQ.OR P0, PT, R23, RZ, !P0 ;  /* 0x000000ff1700720c */ /* 0x000fda0004702670 */
[----:B------:R-:W-:Y:S01]  /*09a0*/  @P0 LOP3.LUT R2, R17, 0x7ff00000, RZ, 0xfc, !PT ;  /* 0x7ff0000011020812 */ /* 0x000fe200078efcff */
[----:B------:R-:W-:Y:S02]  /*09b0*/  @!P0 IMAD.MOV.U32 R16, RZ, RZ, RZ ;  /* 0x000000ffff108224 */ /* 0x000fe400078e00ff */
[----:B------:R-:W-:Y:S02]  /*09c0*/  @P0 IMAD.MOV.U32 R16, RZ, RZ, RZ ;  /* 0x000000ffff100224 */ /* 0x000fe400078e00ff */
[----:B------:R-:W-:Y:S01]  /*09d0*/  @P0 IMAD.MOV.U32 R17, RZ, RZ, R2 ;  /* 0x000000ffff110224 */ /* 0x000fe200078e0002 */
[----:B------:R-:W-:Y:S06]  /*09e0*/  BRA `(.L_x_13) ;  /* 0x0000000000147947 */ /* 0x000fec0003800000 */
.L_x_15:
[----:B------:R-:W-:Y:S01]  /*09f0*/  LOP3.LUT R17, R11, 0x80000, RZ, 0xfc, !PT ;  /* 0x000800000b117812 */ /* 0x000fe200078efcff */
[----:B------:R-:W-:Y:S01]  /*0a00*/  IMAD.MOV.U32 R16, RZ, RZ, R10 ;  /* 0x000000ffff107224 */ /* 0x000fe200078e000a */
[----:B------:R-:W-:Y:S06]  /*0a10*/  BRA `(.L_x_13) ;  /* 0x0000000000087947 */ /* 0x000fec0003800000 */
.L_x_14:
[----:B------:R-:W-:Y:S01]  /*0a20*/  LOP3.LUT R17, R9, 0x80000, RZ, 0xfc, !PT ;  /* 0x0008000009117812 */ /* 0x000fe200078efcff */
[----:B------:R-:W-:-:S07]  /*0a30*/  IMAD.MOV.U32 R16, RZ, RZ, R8 ;  /* 0x000000ffff107224 */ /* 0x000fce00078e0008 */
.L_x_13:
[----:B------:R-:W-:Y:S02]  /*0a40*/  IMAD.MOV.U32 R2, RZ, RZ, R0 ;  /* 0x000000ffff027224 */ /* 0x000fe400078e0000 */
[----:B------:R-:W-:-:S04]  /*0a50*/  IMAD.MOV.U32 R3, RZ, RZ, 0x0 ;  /* 0x00000000ff037424 */ /* 0x000fc800078e00ff */
[----:B------:R-:W-:Y:S05]  /*0a60*/  RET.REL.NODEC R2 `(_Z14diag_normalizePdS_ii) ;  /* 0xfffffff402647950 */ /* 0x000fea0003c3ffff */
.L_x_16:
        /* <DEDUP_REMOVED lines=9> */
.L_x_32:


//--------------------- .text._Z16nodiag_normalizePdS_ii --------------------------
	.section	.text._Z16nodiag_normalizePdS_ii,"ax",@progbits
	.align	128
        .global         _Z16nodiag_normalizePdS_ii
        .type           _Z16nodiag_normalizePdS_ii,@function
        .size           _Z16nodiag_normalizePdS_ii,(.L_x_33 - _Z16nodiag_normalizePdS_ii)
        .other          _Z16nodiag_normalizePdS_ii,@"STO_CUDA_ENTRY STV_DEFAULT"
_Z16nodiag_normalizePdS_ii:
.text._Z16nodiag_normalizePdS_ii:
        /* <DEDUP_REMOVED lines=13> */
[----:B------:R-:W0:Y:S01]  /*00d0*/  LDC R14, c[0x0][0x394] ;  /* 0x0000e500ff0e7b82 */ /* 0x000e220000000800 */
[----:B------:R-:W-:-:S04]  /*00e0*/  ISETP.NE.AND P0, PT, R0, R3, PT ;  /* 0x000000030000720c */ /* 0x000fc80003f05270 */
[----:B0-----:R-:W-:-:S13]  /*00f0*/  ISETP.NE.OR P0, PT, R0, R14, !P0 ;  /* 0x0000000e0000720c */ /* 0x001fda0004705670 */
[----:B------:R-:W-:Y:S05]  /*0100*/  @P0 EXIT ;  /* 0x000000000000094d */ /* 0x000fea0003800000 */
[----:B------:R-:W0:Y:S01]  /*0110*/  LDC.64 R4, c[0x0][0x380] ;  /* 0x0000e000ff047b82 */ /* 0x000e220000000a00 */
[----:B------:R-:W1:Y:S01]  /*0120*/  LDCU.64 UR4, c[0x0][0x358] ;  /* 0x00006b00ff0477ac */ /* 0x000e620008000a00 */
[----:B------:R-:W-:-:S04]  /*0130*/  IMAD R7, R14, UR6, R14 ;  /* 0x000000060e077c24 */ /* 0x000fc8000f8e020e */
[----:B0-----:R-:W-:Y:S02]  /*0140*/  IMAD.WIDE R4, R7, 0x8, R4 ;  /* 0x0000000807047825 */ /* 0x001fe400078e0204 */
[----:B------:R-:W0:Y:S03]  /*0150*/  LDC.64 R6, c[0x0][0x388] ;  /* 0x0000e200ff067b82 */ /* 0x000e260000000a00 */
[----:B-1----:R-:W2:Y:S01]  /*0160*/  LDG.E.64 R8, desc[UR4][R4.64] ;  /* 0x0000000404087981 */ /* 0x002ea2000c1e1b00 */
[----:B------:R-:W-:-:S04]  /*0170*/  IMAD R14, R14, UR6, R3 ;  /* 0x000000060e0e7c24 */ /* 0x000fc8000f8e0203 */
[----:B0-----:R-:W-:-:S05]  /*0180*/  IMAD.WIDE R6, R14, 0x8, R6 ;  /* 0x000000080e067825 */ /* 0x001fca00078e0206 */
[----:B------:R-:W3:Y:S01]  /*0190*/  LDG.E.64 R10, desc[UR4][R6.64] ;  /* 0x00000004060a7981 */ /* 0x000ee2000c1e1b00 */
[----:B------:R-:W-:Y:S01]  /*01a0*/  IMAD.MOV.U32 R2, RZ, RZ, 0x1 ;  /* 0x00000001ff027424 */ /* 0x000fe200078e00ff */
[----:B------:R-:W-:Y:S01]  /*01b0*/  BSSY.RECONVERGENT B0, `(.L_x_17) ;  /* 0x0000012000007945 */ /* 0x000fe20003800200 */
[----:B--2---:R-:W0:Y:S04]  /*01c0*/  MUFU.RCP64H R3, R9 ;  /* 0x0000000900037308 */ /* 0x004e280000001800 */
[----:B0-----:R-:W-:-:S08]  /*01d0*/  DFMA R12, -R8, R2, 1 ;  /* 0x3ff00000080c742b */ /* 0x001fd00000000102 */
[----:B------:R-:W-:Y:S01]  /*01e0*/  DFMA R12, R12, R12, R12 ;  /* 0x0000000c0c0c722b */ /* 0x000fe2000000000c */
[----:B---3--:R-:W-:-:S07]  /*01f0*/  FSETP.GEU.AND P1, PT, |R11|, 6.5827683646048100446e-37, PT ;  /* 0x036000000b00780b */ /* 0x008fce0003f2e200 */
        /* <DEDUP_REMOVED lines=9> */
[----:B------:R-:W-:-:S07]  /*0290*/  MOV R0, 0x2b0 ;  /* 0x000002b000007802 */ /* 0x000fce0000000f00 */
[----:B------:R-:W-:Y:S05]  /*02a0*/  CALL.REL.NOINC `($__internal_1_$__cuda_sm20_div_rn_f64_full) ;  /* 0x0000000000887944 */ /* 0x000fea0003c00000 */
[----:B------:R-:W-:Y:S02]  /*02b0*/  IMAD.MOV.U32 R2, RZ, RZ, R16 ;  /* 0x000000ffff027224 */ /* 0x000fe400078e0010 */
[----:B------:R-:W-:-:S07]  /*02c0*/  IMAD.MOV.U32 R3, RZ, RZ, R17 ;  /* 0x000000ffff037224 */ /* 0x000fce00078e0011 */
.L_x_18:
[----:B------:R-:W-:Y:S05]  /*02d0*/  BSYNC.RECONVERGENT B0 ;  /* 0x0000000000007941 */ /* 0x000fea0003800200 */
.L_x_17:
[----:B------:R0:W-:Y:S01]  /*02e0*/  STG.E.64 desc[UR4][R6.64], R2 ;  /* 0x0000000206007986 */ /* 0x0001e2000c101b04 */
[----:B------:R-:W1:Y:S03]  /*02f0*/  LDC.64 R8, c[0x0][0x380] ;  /* 0x0000e000ff087b82 */ /* 0x000e660000000a00 */
[----:B------:R-:W2:Y:S01]  /*0300*/  LDG.E.64 R4, desc[UR4][R4.64] ;  /* 0x0000000404047981 */ /* 0x000ea2000c1e1b00 */
[----:B-1----:R-:W-:-:S05]  /*0310*/  IMAD.WIDE R14, R14, 0x8, R8 ;  /* 0x000000080e0e7825 */ /* 0x002fca00078e0208 */
[----:B------:R-:W3:Y:S01]  /*0320*/  LDG.E.64 R8, desc[UR4][R14.64] ;  /* 0x000000040e087981 */ /* 0x000ee2000c1e1b00 */
[----:B------:R-:W-:Y:S01]  /*0330*/  IMAD.MOV.U32 R10, RZ, RZ, 0x1 ;  /* 0x00000001ff0a7424 */ /* 0x000fe200078e00ff */
[----:B------:R-:W-:Y:S01]  /*0340*/  BSSY.RECONVERGENT B0, `(.L_x_19) ;  /* 0x0000016000007945 */ /* 0x000fe20003800200 */
[----:B--2---:R-:W1:Y:S04]  /*0350*/  MUFU.RCP64H R11, R5 ;  /* 0x00000005000b7308 */ /* 0x004e680000001800 */
[----:B-1----:R-:W-:-:S08]  /*0360*/  DFMA R12, -R4, R10, 1 ;  /* 0x3ff00000040c742b */ /* 0x002fd0000000010a */
[----:B------:R-:W-:Y:S01]  /*0370*/  DFMA R12, R12, R12, R12 ;  /* 0x0000000c0c0c722b */ /* 0x000fe2000000000c */
[----:B---3--:R-:W-:-:S07]  /*0380*/  FSETP.GEU.AND P1, PT, |R9|, 6.5827683646048100446e-37, PT ;  /* 0x036000000900780b */ /* 0x008fce0003f2e200 */
[----:B------:R-:W-:-:S08]  /*0390*/  DFMA R12, R10, R12, R10 ;  /* 0x0000000c0a0c722b */ /* 0x000fd0000000000a */
[----:B------:R-:W-:-:S08]  /*03a0*/  DFMA R10, -R4, R12, 1 ;  /* 0x3ff00000040a742b */ /* 0x000fd0000000010c */
[----:B------:R-:W-:-:S08]  /*03b0*/  DFMA R10, R12, R10, R12 ;  /* 0x0000000a0c0a722b */ /* 0x000fd0000000000c */
[----:B0-----:R-:W-:-:S08]  /*03c0*/  DMUL R2, R8, R10 ;  /* 0x0000000a08027228 */ /* 0x001fd00000000000 */
        /* <DEDUP_REMOVED lines=8> */
[----:B------:R-:W-:Y:S02]  /*0450*/  IMAD.MOV.U32 R8, RZ, RZ, R4 ;  /* 0x000000ffff087224 */ /* 0x000fe400078e0004 */
[----:B------:R-:W-:-:S07]  /*0460*/  IMAD.MOV.U32 R9, RZ, RZ, R5 ;  /* 0x000000ffff097224 */ /* 0x000fce00078e0005 */
[----:B------:R-:W-:Y:S05]  /*0470*/  CALL.REL.NOINC `($__internal_1_$__cuda_sm20_div_rn_f64_full) ;  /* 0x0000000000147944 */ /* 0x000fea0003c00000 */
[----:B------:R-:W-:Y:S02]  /*0480*/  IMAD.MOV.U32 R2, RZ, RZ, R16 ;  /* 0x000000ffff027224 */ /* 0x000fe400078e0010 */
[----:B------:R-:W-:-:S07]  /*0490*/  IMAD.MOV.U32 R3, RZ, RZ, R17 ;  /* 0x000000ffff037224 */ /* 0x000fce00078e0011 */
.L_x_20:
[----:B------:R-:W-:Y:S05]  /*04a0*/  BSYNC.RECONVERGENT B0 ;  /* 0x0000000000007941 */ /* 0x000fea0003800200 */
.L_x_19:
[----:B------:R-:W-:Y:S01]  /*04b0*/  STG.E.64 desc[UR4][R14.64], R2 ;  /* 0x000000020e007986 */ /* 0x000fe2000c101b04 */
[----:B------:R-:W-:Y:S05]  /*04c0*/  EXIT ;  /* 0x000000000000794d */ /* 0x000fea0003800000 */
        .weak           $__internal_1_$__cuda_sm20_div_rn_f64_full
        .type           $__internal_1_$__cuda_sm20_div_rn_f64_full,@function
        .size           $__internal_1_$__cuda_sm20_div_rn_f64_full,(.L_x_33 - $__internal_1_$__cuda_sm20_div_rn_f64_full)
$__internal_1_$__cuda_sm20_div_rn_f64_full:
[C---:B------:R-:W-:Y:S01]  /*04d0*/  FSETP.GEU.AND P0, PT, |R9|.reuse, 1.469367938527859385e-39, PT ;  /* 0x001000000900780b */ /* 0x040fe20003f0e200 */
[----:B------:R-:W-:Y:S01]  /*04e0*/  IMAD.MOV.U32 R18, RZ, RZ, 0x1 ;  /* 0x00000001ff127424 */ /* 0x000fe200078e00ff */
[----:B------:R-:W-:Y:S01]  /*04f0*/  LOP3.LUT R2, R9, 0x800fffff, RZ, 0xc0, !PT ;  /* 0x800fffff09027812 */ /* 0x000fe200078ec0ff */
[----:B------:R-:W-:Y:S01]  /*0500*/  BSSY.RECONVERGENT B1, `(.L_x_21) ;  /* 0x0000054000017945 */ /* 0x000fe20003800200 */
[C---:B------:R-:W-:Y:S02]  /*0510*/  FSETP.GEU.AND P2, PT, |R11|.reuse, 1.469367938527859385e-39, PT ;  /* 0x001000000b00780b */ /* 0x040fe40003f4e200 */
[----:B------:R-:W-:Y:S01]  /*0520*/  LOP3.LUT R3, R2, 0x3ff00000, RZ, 0xfc, !PT ;  /* 0x3ff0000002037812 */ /* 0x000fe200078efcff */
[----:B------:R-:W-:Y:S01]  /*0530*/  IMAD.MOV.U32 R2, RZ, RZ, R8 ;  /* 0x000000ffff027224 */ /* 0x000fe200078e0008 */
[----:B------:R-:W-:Y:S02]  /*0540*/  LOP3.LUT R16, R11, 0x7ff00000, RZ, 0xc0, !PT ;  /* 0x7ff000000b107812 */ /* 0x000fe400078ec0ff */
[----:B------:R-:W-:-:S03]  /*0550*/  LOP3.LUT R25, R9, 0x7ff00000, RZ, 0xc0, !PT ;  /* 0x7ff0000009197812 */ /* 0x000fc600078ec0ff */
[----:B------:R-:W-:Y:S01]  /*0560*/  @!P0 DMUL R2, R8, 8.98846567431157953865e+307 ;  /* 0x7fe0000008028828 */ /* 0x000fe20000000000 */
[C---:B------:R-:W-:Y:S01]  /*0570*/  ISETP.GE.U32.AND P1, PT, R16.reuse, R25, PT ;  /* 0x000000191000720c */ /* 0x040fe20003f26070 */
[----:B------:R-:W-:Y:S02]  /*0580*/  IMAD.MOV.U32 R24, RZ, RZ, R16 ;  /* 0x000000ffff187224 */ /* 0x000fe400078e0010 */
[----:B------:R-:W-:Y:S02]  /*0590*/  @!P2 LOP3.LUT R17, R9, 0x7ff00000, RZ, 0xc0, !PT ;  /* 0x7ff000000911a812 */ /* 0x000fe400078ec0ff */
[----:B------:R-:W0:Y:S02]  /*05a0*/  MUFU.RCP64H R19, R3 ;  /* 0x0000000300137308 */ /* 0x000e240000001800 */
[----:B------:R-:W-:Y:S01]  /*05b0*/  @!P2 ISETP.GE.U32.AND P3, PT, R16, R17, PT ;  /* 0x000000111000a20c */ /* 0x000fe20003f66070 */
[----:B------:R-:W-:Y:S01]  /*05c0*/  IMAD.MOV.U32 R17, RZ, RZ, 0x1ca00000 ;  /* 0x1ca00000ff117424 */ /* 0x000fe200078e00ff */
[----:B------:R-:W-:-:S04]  /*05d0*/  @!P0 LOP3.LUT R25, R3, 0x7ff00000, RZ, 0xc0, !PT ;  /* 0x7ff0000003198812 */ /* 0x000fc800078ec0ff */
[----:B------:R-:W-:-:S04]  /*05e0*/  @!P2 SEL R21, R17, 0x63400000, !P3 ;  /* 0x634000001115a807 */ /* 0x000fc80005800000 */
[----:B------:R-:W-:-:S04]  /*05f0*/  @!P2 LOP3.LUT R22, R21, 0x80000000, R11, 0xf8, !PT ;  /* 0x800000001516a812 */ /* 0x000fc800078ef80b */
[----:B------:R-:W-:Y:S01]  /*0600*/  @!P2 LOP3.LUT R23, R22, 0x100000, RZ, 0xfc, !PT ;  /* 0x001000001617a812 */ /* 0x000fe200078efcff */
[----:B0-----:R-:W-:Y:S01]  /*0610*/  DFMA R12, R18, -R2, 1 ;  /* 0x3ff00000120c742b */ /* 0x001fe20000000802 */
[----:B------:R-:W-:-:S07]  /*0620*/  @!P2 IMAD.MOV.U32 R22, RZ, RZ, RZ ;  /* 0x000000ffff16a224 */ /* 0x000fce00078e00ff */
[----:B------:R-:W-:-:S08]  /*0630*/  DFMA R12, R12, R12, R12 ;  /* 0x0000000c0c0c722b */ /* 0x000fd0000000000c */
[----:B------:R-:W-:Y:S01]  /*0640*/  DFMA R18, R18, R12, R18 ;  /* 0x0000000c1212722b */ /* 0x000fe20000000012 */
[----:B------:R-:W-:Y:S01]  /*0650*/  SEL R13, R17, 0x63400000, !P1 ;  /* 0x63400000110d7807 */ /* 0x000fe20004800000 */
[----:B------:R-:W-:-:S03]  /*0660*/  IMAD.MOV.U32 R12, RZ, RZ, R10 ;  /* 0x000000ffff0c7224 */ /* 0x000fc600078e000a */
[----:B------:R-:W-:-:S03]  /*0670*/  LOP3.LUT R13, R13, 0x800fffff, R11, 0xf8, !PT ;  /* 0x800fffff0d0d7812 */ /* 0x000fc600078ef80b */
[----:B------:R-:W-:-:S03]  /*0680*/  DFMA R20, R18, -R2, 1 ;  /* 0x3ff000001214742b */ /* 0x000fc60000000802 */
[----:B------:R-:W-:-:S05]  /*0690*/  @!P2 DFMA R12, R12, 2, -R22 ;  /* 0x400000000c0ca82b */ /* 0x000fca0000000816 */
[----:B------:R-:W-:-:S05]  /*06a0*/  DFMA R20, R18, R20, R18 ;  /* 0x000000141214722b */ /* 0x000fca0000000012 */
[----:B------:R-:W-:-:S03]  /*06b0*/  @!P2 LOP3.LUT R24, R13, 0x7ff00000, RZ, 0xc0, !PT ;  /* 0x7ff000000d18a812 */ /* 0x000fc600078ec0ff */
[----:B------:R-:W-:Y:S02]  /*06c0*/  DMUL R18, R20, R12 ;  /* 0x0000000c14127228 */ /* 0x000fe40000000000 */
[----:B------:R-:W-:-:S05]  /*06d0*/  VIADD R26, R24, 0xffffffff ;  /* 0xffffffff181a7836 */ /* 0x000fca0000000000 */
[----:B------:R-:W-:Y:S01]  /*06e0*/  ISETP.GT.U32.AND P0, PT, R26, 0x7feffffe, PT ;  /* 0x7feffffe1a00780c */ /* 0x000fe20003f04070 */
[----:B------:R-:W-:Y:S01]  /*06f0*/  VIADD R26, R25, 0xffffffff ;  /* 0xffffffff191a7836 */ /* 0x000fe20000000000 */
[----:B------:R-:W-:-:S04]  /*0700*/  DFMA R22, R18, -R2, R12 ;  /* 0x800000021216722b */ /* 0x000fc8000000000c */
[----:B------:R-:W-:-:S04]  /*0710*/  ISETP.GT.U32.OR P0, PT, R26, 0x7feffffe, P0 ;  /* 0x7feffffe1a00780c */ /* 0x000fc80000704470 */
[----:B------:R-:W-:-:S09]  /*0720*/  DFMA R22, R20, R22, R18 ;  /* 0x000000161416722b */ /* 0x000fd20000000012 */
[----:B------:R-:W-:Y:S05]  /*0730*/  @P0 BRA `(.L_x_22) ;  /* 0x00000000006c0947 */ /* 0x000fea0003800000 */
        /* <DEDUP_REMOVED lines=17> */
[----:B------:R-:W-:Y:S01]  /*0850*/  IMAD.MOV R3, RZ, RZ, -R10 ;  /* 0x000000ffff037224 */ /* 0x000fe200078e0a0a */
[----:B------:R-:W-:Y:S01]  /*0860*/  DMUL.RP R18, R22, R18 ;  /* 0x0000001216127228 */ /* 0x000fe20000008000 */
[----:B------:R-:W-:-:S06]  /*0870*/  IMAD.MOV.U32 R2, RZ, RZ, RZ ;  /* 0x000000ffff027224 */ /* 0x000fcc00078e00ff */
[----:B------:R-:W-:-:S03]  /*0880*/  DFMA R2, R16, -R2, R22 ;  /* 0x800000021002722b */ /* 0x000fc60000000016 */
[----:B------:R-:W-:-:S03]  /*0890*/  LOP3.LUT R9, R19, R9, RZ, 0x3c, !PT ;  /* 0x0000000913097212 */ /* 0x000fc600078e3cff */
[----:B------:R-:W-:-:S04]  /*08a0*/  IADD3 R2, PT, PT, -R10, -0x43300000, RZ ;  /* 0xbcd000000a027810 */ /* 0x000fc80007ffe1ff */
[----:B------:R-:W-:-:S04]  /*08b0*/  FSETP.NEU.AND P0, PT, |R3|, R2, PT ;  /* 0x000000020300720b */ /* 0x000fc80003f0d200 */
[----:B------:R-:W-:Y:S02]  /*08c0*/  FSEL R16, R18, R16, !P0 ;  /* 0x0000001012107208 */ /* 0x000fe40004000000 */
[----:B------:R-:W-:Y:S01]  /*08d0*/  FSEL R17, R9, R17, !P0 ;  /* 0x0000001109117208 */ /* 0x000fe20004000000 */
[----:B------:R-:W-:Y:S06]  /*08e0*/  BRA `(.L_x_23) ;  /* 0x0000000000547947 */ /* 0x000fec0003800000 */
.L_x_22:
        /* <DEDUP_REMOVED lines=16> */
.L_x_25:
[----:B------:R-:W-:Y:S01]  /*09f0*/  LOP3.LUT R17, R9, 0x80000, RZ, 0xfc, !PT ;  /* 0x0008000009117812 */ /* 0x000fe200078efcff */
[----:B------:R-:W-:Y:S01]  /*0a00*/  IMAD.MOV.U32 R16, RZ, RZ, R8 ;  /* 0x000000ffff107224 */ /* 0x000fe200078e0008 */
[----:B------:R-:W-:Y:S06]  /*0a10*/  BRA `(.L_x_23) ;  /* 0x0000000000087947 */ /* 0x000fec0003800000 */
.L_x_24:
[----:B------:R-:W-:Y:S01]  /*0a20*/  LOP3.LUT R17, R11, 0x80000, RZ, 0xfc, !PT ;  /* 0x000800000b117812 */ /* 0x000fe200078efcff */
[----:B------:R-:W-:-:S07]  /*0a30*/  IMAD.MOV.U32 R16, RZ, RZ, R10 ;  /* 0x000000ffff107224 */ /* 0x000fce00078e000a */
.L_x_23:
[----:B------:R-:W-:Y:S05]  /*0a40*/  BSYNC.RECONVERGENT B1 ;  /* 0x0000000000017941 */ /* 0x000fea0003800200 */
.L_x_21:
[----:B------:R-:W-:Y:S02]  /*0a50*/  IMAD.MOV.U32 R2, RZ, RZ, R0 ;  /* 0x000000ffff027224 */ /* 0x000fe400078e0000 */
[----:B------:R-:W-:-:S04]  /*0a60*/  IMAD.MOV.U32 R3, RZ, RZ, 0x0 ;  /* 0x00000000ff037424 */ /* 0x000fc800078e00ff */
[----:B------:R-:W-:Y:S05]  /*0a70*/  RET.REL.NODEC R2 `(_Z16nodiag_normalizePdS_ii) ;  /* 0xfffffff402607950 */ /* 0x000fea0003c3ffff */
.L_x_26:
        /* <DEDUP_REMOVED lines=16> */
.L_x_33:


//--------------------- .text._Z28matrix_multiplication_kernelPdS_S_iii --------------------------
	.section	.text._Z28matrix_multiplication_kernelPdS_S_iii,"ax",@progbits
	.align	128
        .global         _Z28matrix_multiplication_kernelPdS_S_iii
        .type           _Z28matrix_multiplication_kernelPdS_S_iii,@function
        .size           _Z28matrix_multiplication_kernelPdS_S_iii,(.L_x_39 - _Z28matrix_multiplication_kernelPdS_S_iii)
        .other          _Z28matrix_multiplication_kernelPdS_S_iii,@"STO_CUDA_ENTRY STV_DEFAULT"
_Z28matrix_multiplication_kernelPdS_S_iii:
.text._Z28matrix_multiplication_kernelPdS_S_iii:
[----:B------:R-:W-:Y:S01]  /*0000*/  LDC R1, c[0x0][0x37c] ;  /* 0x0000df00ff017b82 */ /* 0x000fe20000000800 */
[----:B------:R-:W0:Y:S07]  /*0010*/  S2R R4, SR_TID.Y ;  /* 0x0000000000047919 */ /* 0x000e2e0000002200 */
[----:B------:R-:W1:Y:S01]  /*0020*/  LDC R2, c[0x0][0x360] ;  /* 0x0000d800ff027b82 */ /* 0x000e620000000800 */
[----:B------:R-:W2:Y:S01]  /*0030*/  LDCU UR6, c[0x0][0x398] ;  /* 0x00007300ff0677ac */ /* 0x000ea20008000800 */
[----:B------:R-:W1:Y:S06]  /*0040*/  S2R R5, SR_TID.X ;  /* 0x0000000000057919 */ /* 0x000e6c0000002100 */
[----:B------:R-:W0:Y:S08]  /*0050*/  S2UR UR5, SR_CTAID.Y ;  /* 0x00000000000579c3 */ /* 0x000e300000002600 */
[----:B------:R-:W0:Y:S08]  /*0060*/  LDC R3, c[0x0][0x364] ;  /* 0x0000d900ff037b82 */ /* 0x000e300000000800 */
[----:B------:R-:W1:Y:S08]  /*0070*/  S2UR UR4, SR_CTAID.X ;  /* 0x00000000000479c3 */ /* 0x000e700000002500 */
[----:B------:R-:W3:Y:S01]  /*0080*/  LDC R0, c[0x0][0x3a0] ;  /* 0x0000e800ff007b82 */ /* 0x000ee20000000800 */
[----:B0-----:R-:W-:-:S02]  /*0090*/  IMAD R3, R3, UR5, R4 ;  /* 0x0000000503037c24 */ /* 0x001fc4000f8e0204 */
[----:B-1----:R-:W-:-:S03]  /*00a0*/  IMAD R2, R2, UR4, R5 ;  /* 0x0000000402027c24 */ /* 0x002fc6000f8e0205 */
[----:B---3--:R-:W-:-:S04]  /*00b0*/  ISETP.GE.AND P0, PT, R3, R0, PT ;  /* 0x000000000300720c */ /* 0x008fc80003f06270 */
[----:B--2---:R-:W-:-:S13]  /*00c0*/  ISETP.GE.OR P0, PT, R2, UR6, P0 ;  /* 0x0000000602007c0c */ /* 0x004fda0008706670 */
[----:B------:R-:W-:Y:S05]  /*00d0*/  @P0 EXIT ;  /* 0x000000000000094d */ /* 0x000fea0003800000 */
[----:B------:R-:W0:Y:S01]  /*00e0*/  LDC R5, c[0x0][0x39c] ;  /* 0x0000e700ff057b82 */ /* 0x000e220000000800 */
[----:B------:R-:W1:Y:S01]  /*00f0*/  LDCU.64 UR4, c[0x0][0x358] ;  /* 0x00006b00ff0477ac */ /* 0x000e620008000a00 */
[----:B------:R-:W-:Y:S02]  /*0100*/  CS2R R12, SRZ ;  /* 0x00000000000c7805 */ /* 0x000fe4000001ff00 */
[----:B0-----:R-:W-:-:S13]  /*0110*/  ISETP.GE.AND P0, PT, R5, 0x1, PT ;  /* 0x000000010500780c */ /* 0x001fda0003f06270 */
[----:B-1----:R-:W-:Y:S05]  /*0120*/  @!P0 BRA `(.L_x_27) ;  /* 0x0000000400a88947 */ /* 0x002fea0003800000 */
[C---:B------:R-:W-:Y:S01]  /*0130*/  ISETP.GE.U32.AND P1, PT, R5.reuse, 0x8, PT ;  /* 0x000000080500780c */ /* 0x040fe20003f26070 */
[----:B------:R-:W-:Y:S01]  /*0140*/  HFMA2 R24, -RZ, RZ, 0, 0 ;  /* 0x00000000ff187431 */ /* 0x000fe200000001ff */
[----:B------:R-:W-:Y:S01]  /*0150*/  LOP3.LUT R6, R5, 0x7, RZ, 0xc0, !PT ;  /* 0x0000000705067812 */ /* 0x000fe200078ec0ff */
[----:B------:R-:W-:Y:S01]  /*0160*/  IMAD R7, R2, R5, RZ ;  /* 0x0000000502077224 */ /* 0x000fe200078e02ff */
[----:B------:R-:W-:Y:S02]  /*0170*/  CS2R R12, SRZ ;  /* 0x00000000000c7805 */ /* 0x000fe4000001ff00 */
[----:B------:R-:W-:-:S07]  /*0180*/  ISETP.NE.AND P0, PT, R6, RZ, PT ;  /* 0x000000ff0600720c */ /* 0x000fce0003f05270 */
[----:B------:R-:W-:Y:S06]  /*0190*/  @!P1 BRA `(.L_x_28) ;  /* 0x0000000000b49947 */ /* 0x000fec0003800000 */
[----:B------:R-:W-:Y:S02]  /*01a0*/  LOP3.LUT R24, R5, 0x7ffffff8, RZ, 0xc0, !PT ;  /* 0x7ffffff805187812 */ /* 0x000fe400078ec0ff */
[----:B------:R-:W-:Y:S02]  /*01b0*/  CS2R R12, SRZ ;  /* 0x00000000000c7805 */ /* 0x000fe4000001ff00 */
[----:B------:R-:W-:Y:S02]  /*01c0*/  MOV R4, R7 ;  /* 0x0000000700047202 */ /* 0x000fe40000000f00 */
[----:B------:R-:W-:Y:S02]  /*01d0*/  MOV R25, R3 ;  /* 0x0000000300197202 */ /* 0x000fe40000000f00 */
[----:B------:R-:W-:-:S07]  /*01e0*/  IADD3 R26, PT, PT, -R24, RZ, RZ ;  /* 0x000000ff181a7210 */ /* 0x000fce0007ffe1ff */
.L_x_29:
[----:B------:R-:W0:Y:S08]  /*01f0*/  LDC.64 R22, c[0x0][0x380] ;  /* 0x0000e000ff167b82 */ /* 0x000e300000000a00 */
[----:B------:R-:W1:Y:S01]  /*0200*/  LDC.64 R18, c[0x0][0x388] ;  /* 0x0000e200ff127b82 */ /* 0x000e620000000a00 */
[----:B0-----:R-:W-:-:S05]  /*0210*/  IMAD.WIDE R22, R4, 0x8, R22 ;  /* 0x0000000804167825 */ /* 0x001fca00078e0216 */
[----:B------:R-:W2:Y:S01]  /*0220*/  LDG.E.64 R10, desc[UR4][R22.64] ;  /* 0x00000004160a7981 */ /* 0x000ea2000c1e1b00 */
[----:B-1----:R-:W-:-:S03]  /*0230*/  IMAD.WIDE R18, R25, 0x8, R18 ;  /* 0x0000000819127825 */ /* 0x002fc600078e0212 */
[----:B------:R-:W3:Y:S04]  /*0240*/  LDG.E.64 R8, desc[UR4][R22.64+0x8] ;  /* 0x0000080416087981 */ /* 0x000ee8000c1e1b00 */
[----:B------:R-:W2:Y:S01]  /*0250*/  LDG.E.64 R16, desc[UR4][R18.64] ;  /* 0x0000000412107981 */ /* 0x000ea2000c1e1b00 */
[----:B------:R-:W-:-:S05]  /*0260*/  IMAD.WIDE R28, R0, 0x8, R18 ;  /* 0x00000008001c7825 */ /* 0x000fca00078e0212 */
[----:B------:R-:W3:Y:S01]  /*0270*/  LDG.E.64 R14, desc[UR4][R28.64] ;  /* 0x000000041c0e7981 */ /* 0x000ee2000c1e1b00 */
[----:B------:R-:W-:Y:S01]  /*0280*/  IMAD.WIDE R20, R0, 0x8, R28 ;  /* 0x0000000800147825 */ /* 0x000fe200078e021c */
[----:B--2---:R-:W-:Y:S02]  /*0290*/  DFMA R16, R10, R16, R12 ;  /* 0x000000100a10722b */ /* 0x004fe4000000000c */
[----:B------:R-:W2:Y:S04]  /*02a0*/  LDG.E.64 R12, desc[UR4][R22.64+0x10] ;  /* 0x00001004160c7981 */ /* 0x000ea8000c1e1b00 */
[----:B------:R0:W2:Y:S02]  /*02b0*/  LDG.E.64 R10, desc[UR4][R20.64] ;  /* 0x00000004140a7981 */ /* 0x0000a4000c1e1b00 */
[----:B---3--:R-:W-:-:S02]  /*02c0*/  DFMA R14, R8, R14, R16 ;  /* 0x0000000e080e722b */ /* 0x008fc40000000010 */
[----:B------:R-:W3:Y:S01]  /*02d0*/  LDG.E.64 R8, desc[UR4][R22.64+0x18] ;  /* 0x0000180416087981 */ /* 0x000ee2000c1e1b00 */
[----:B0-----:R-:W-:-:S05]  /*02e0*/  IMAD.WIDE R20, R0, 0x8, R20 ;  /* 0x0000000800147825 */ /* 0x001fca00078e0214 */
[----:B------:R-:W3:Y:S01]  /*02f0*/  LDG.E.64 R16, desc[UR4][R20.64] ;  /* 0x0000000414107981 */ /* 0x000ee2000c1e1b00 */
[C---:B------:R-:W-:Y:S01]  /*0300*/  IMAD.WIDE R18, R0.reuse, 0x8, R20 ;  /* 0x0000000800127825 */ /* 0x040fe200078e0214 */
[----:B--2---:R-:W-:Y:S02]  /*0310*/  DFMA R10, R12, R10, R14 ;  /* 0x0000000a0c0a722b */ /* 0x004fe4000000000e */
[----:B------:R-:W2:Y:S04]  /*0320*/  LDG.E.64 R20, desc[UR4][R22.64+0x38] ;  /* 0x0000380416147981 */ /* 0x000ea8000c1e1b00 */
[----:B------:R-:W4:Y:S04]  /*0330*/  LDG.E.64 R14, desc[UR4][R22.64+0x20] ;  /* 0x00002004160e7981 */ /* 0x000f28000c1e1b00 */
[----:B------:R-:W4:Y:S01]  /*0340*/  LDG.E.64 R12, desc[UR4][R18.64] ;  /* 0x00000004120c7981 */ /* 0x000f22000c1e1b00 */
[----:B------:R-:W-:Y:S01]  /*0350*/  IMAD.WIDE R28, R0, 0x8, R18 ;  /* 0x00000008001c7825 */ /* 0x000fe200078e0212 */
[----:B---3--:R-:W-:-:S02]  /*0360*/  DFMA R16, R8, R16, R10 ;  /* 0x000000100810722b */ /* 0x008fc4000000000a */
[----:B------:R-:W3:Y:S04]  /*0370*/  LDG.E.64 R8, desc[UR4][R22.64+0x28] ;  /* 0x0000280416087981 */ /* 0x000ee8000c1e1b00 */
[----:B------:R0:W3:Y:S02]  /*0380*/  LDG.E.64 R10, desc[UR4][R28.64] ;  /* 0x000000041c0a7981 */ /* 0x0000e4000c1e1b00 */
[----:B0-----:R-:W-:-:S04]  /*0390*/  IMAD.WIDE R28, R0, 0x8, R28 ;  /* 0x00000008001c7825 */ /* 0x001fc800078e021c */
[----:B------:R-:W-:-:S06]  /*03a0*/  IMAD.WIDE R18, R0, 0x8, R28 ;  /* 0x0000000800127825 */ /* 0x000fcc00078e021c */
[----:B------:R-:W2:Y:S01]  /*03b0*/  LDG.E.64 R18, desc[UR4][R18.64] ;  /* 0x0000000412127981 */ /* 0x000ea2000c1e1b00 */
[----:B----4-:R-:W-:-:S03]  /*03c0*/  DFMA R12, R14, R12, R16 ;  /* 0x0000000c0e0c722b */ /* 0x010fc60000000010 */
[----:B------:R-:W4:Y:S04]  /*03d0*/  LDG.E.64 R14, desc[UR4][R22.64+0x30] ;  /* 0x00003004160e7981 */ /* 0x000f28000c1e1b00 */
[----:B------:R-:W4:Y:S01]  /*03e0*/  LDG.E.64 R16, desc[UR4][R28.64] ;  /* 0x000000041c107981 */ /* 0x000f22000c1e1b00 */
[----:B------:R-:W-:Y:S01]  /*03f0*/  IADD3 R26, PT, PT, R26, 0x8, RZ ;  /* 0x000000081a1a7810 */ /* 0x000fe20007ffe0ff */
[----:B---3--:R-:W-:-:S03]  /*0400*/  DFMA R8, R8, R10, R12 ;  /* 0x0000000a0808722b */ /* 0x008fc6000000000c */
[----:B------:R-:W-:Y:S02]  /*0410*/  ISETP.NE.AND P1, PT, R26, RZ, PT ;  /* 0x000000ff1a00720c */ /* 0x000fe40003f25270 */
[----:B------:R-:W-:Y:S02]  /*0420*/  IADD3 R4, PT, PT, R4, 0x8, RZ ;  /* 0x0000000804047810 */ /* 0x000fe40007ffe0ff */
[----:B------:R-:W-:Y:S01]  /*0430*/  LEA R25, R0, R25, 0x3 ;  /* 0x0000001900197211 */ /* 0x000fe200078e18ff */
[----:B----4-:R-:W-:-:S08]  /*0440*/  DFMA R8, R14, R16, R8 ;  /* 0x000000100e08722b */ /* 0x010fd00000000008 */
[----:B--2---:R-:W-:Y:S01]  /*0450*/  DFMA R12, R20, R18, R8 ;  /* 0x00000012140c722b */ /* 0x004fe20000000008 */
[----:B------:R-:W-:Y:S10]  /*0460*/  @P1 BRA `(.L_x_29) ;  /* 0xfffffffc00601947 */ /* 0x000ff4000383ffff */
.L_x_28:
[----:B------:R-:W-:Y:S05]  /*0470*/  @!P0 BRA `(.L_x_27) ;  /* 0x0000000000d48947 */ /* 0x000fea0003800000 */
[----:B------:R-:W-:Y:S02]  /*0480*/  ISETP.GE.U32.AND P0, PT, R6, 0x4, PT ;  /* 0x000000040600780c */ /* 0x000fe40003f06070 */
[----:B------:R-:W-:-:S04]  /*0490*/  LOP3.LUT R4, R5, 0x3, RZ, 0xc0, !PT ;  /* 0x0000000305047812 */ /* 0x000fc800078ec0ff */
[----:B------:R-:W-:-:S07]  /*04a0*/  ISETP.NE.AND P1, PT, R4, RZ, PT ;  /* 0x000000ff0400720c */ /* 0x000fce0003f25270 */
[----:B------:R-:W-:Y:S06]  /*04b0*/  @!P0 BRA `(.L_x_30) ;  /* 0x0000000000588947 */ /* 0x000fec0003800000 */
[----:B------:R-:W0:Y:S01]  /*04c0*/  LDC.64 R28, c[0x0][0x380] ;  /* 0x0000e000ff1c7b82 */ /* 0x000e220000000a00 */
[----:B------:R-:W-:Y:S01]  /*04d0*/  IADD3 R9, PT, PT, R7, R24, RZ ;  /* 0x0000001807097210 */ /* 0x000fe20007ffe0ff */
[----:B------:R-:W-:-:S06]  /*04e0*/  IMAD R15, R24, R0, R3 ;  /* 0x00000000180f7224 */ /* 0x000fcc00078e0203 */
[----:B------:R-:W1:Y:S01]  /*04f0*/  LDC.64 R10, c[0x0][0x388] ;  /* 0x0000e200ff0a7b82 */ /* 0x000e620000000a00 */
[----:B0-----:R-:W-:-:S05]  /*0500*/  IMAD.WIDE R28, R9, 0x8, R28 ;  /* 0x00000008091c7825 */ /* 0x001fca00078e021c */
[----:B------:R-:W2:Y:S01]  /*0510*/  LDG.E.64 R26, desc[UR4][R28.64] ;  /* 0x000000041c1a7981 */ /* 0x000ea2000c1e1b00 */
[----:B-1----:R-:W-:-:S05]  /*0520*/  IMAD.WIDE R10, R15, 0x8, R10 ;  /* 0x000000080f0a7825 */ /* 0x002fca00078e020a */
[----:B------:R-:W2:Y:S01]  /*0530*/  LDG.E.64 R8, desc[UR4][R10.64] ;  /* 0x000000040a087981 */ /* 0x000ea2000c1e1b00 */
[----:B------:R-:W-:-:S05]  /*0540*/  IMAD.WIDE R16, R0, 0x8, R10 ;  /* 0x0000000800107825 */ /* 0x000fca00078e020a */
[----:B------:R-:W3:Y:S01]  /*0550*/  LDG.E.64 R14, desc[UR4][R16.64] ;  /* 0x00000004100e7981 */ /* 0x000ee2000c1e1b00 */
[----:B------:R-:W-:-:S03]  /*0560*/  IMAD.WIDE R20, R0, 0x8, R16 ;  /* 0x0000000800147825 */ /* 0x000fc600078e0210 */
[----:B------:R-:W3:Y:S04]  /*0570*/  LDG.E.64 R10, desc[UR4][R28.64+0x8] ;  /* 0x000008041c0a7981 */ /* 0x000ee8000c1e1b00 */
[----:B------:R-:W4:Y:S01]  /*0580*/  LDG.E.64 R18, desc[UR4][R20.64] ;  /* 0x0000000414127981 */ /* 0x000f22000c1e1b00 */
[----:B------:R-:W-:-:S03]  /*0590*/  IMAD.WIDE R22, R0, 0x8, R20 ;  /* 0x0000000800167825 */ /* 0x000fc600078e0214 */
[----:B------:R-:W4:Y:S04]  /*05a0*/  LDG.E.64 R16, desc[UR4][R28.64+0x10] ;  /* 0x000010041c107981 */ /* 0x000f28000c1e1b00 */
[----:B------:R-:W5:Y:S04]  /*05b0*/  LDG.E.64 R22, desc[UR4][R22.64] ;  /* 0x0000000416167981 */ /* 0x000f68000c1e1b00 */
[----:B------:R-:W5:Y:S01]  /*05c0*/  LDG.E.64 R20, desc[UR4][R28.64+0x18] ;  /* 0x000018041c147981 */ /* 0x000f62000c1e1b00 */
[----:B------:R-:W-:Y:S01]  /*05d0*/  IADD3 R24, PT, PT, R24, 0x4, RZ ;  /* 0x0000000418187810 */ /* 0x000fe20007ffe0ff */
[----:B--2---:R-:W-:-:S08]  /*05e0*/  DFMA R8, R26, R8, R12 ;  /* 0x000000081a08722b */ /* 0x004fd0000000000c */
[----:B---3--:R-:W-:-:S08]  /*05f0*/  DFMA R8, R10, R14, R8 ;  /* 0x0000000e0a08722b */ /* 0x008fd00000000008 */
[----:B----4-:R-:W-:-:S08]  /*0600*/  DFMA R8, R16, R18, R8 ;  /* 0x000000121008722b */ /* 0x010fd00000000008 */
[----:B-----5:R-:W-:-:S11]  /*0610*/  DFMA R12, R20, R22, R8 ;  /* 0x00000016140c722b */ /* 0x020fd60000000008 */
.L_x_30:
[----:B------:R-:W-:Y:S05]  /*0620*/  @!P1 BRA `(.L_x_27) ;  /* 0x0000000000689947 */ /* 0x000fea0003800000 */
[----:B------:R-:W0:Y:S01]  /*0630*/  LDC.64 R18, c[0x0][0x380] ;  /* 0x0000e000ff127b82 */ /* 0x000e220000000a00 */
[----:B------:R-:W-:Y:S02]  /*0640*/  ISETP.NE.AND P0, PT, R4, 0x1, PT ;  /* 0x000000010400780c */ /* 0x000fe40003f05270 */
[----:B------:R-:W-:-:S04]  /*0650*/  LOP3.LUT R5, R5, 0x1, RZ, 0xc0, !PT ;  /* 0x0000000105057812 */ /* 0x000fc800078ec0ff */
[----:B------:R-:W-:Y:S01]  /*0660*/  ISETP.NE.U32.AND P1, PT, R5, 0x1, PT ;  /* 0x000000010500780c */ /* 0x000fe20003f25070 */
[----:B------:R-:W1:Y:S06]  /*0670*/  LDC.64 R14, c[0x0][0x388] ;  /* 0x0000e200ff0e7b82 */ /* 0x000e6c0000000a00 */
[----:B------:R-:W-:Y:S01]  /*0680*/  @P0 IADD3 R17, PT, PT, R7, R24, RZ ;  /* 0x0000001807110210 */ /* 0x000fe20007ffe0ff */
[C---:B------:R-:W-:Y:S01]  /*0690*/  @P0 IMAD R21, R24.reuse, R0, R3 ;  /* 0x0000000018150224 */ /* 0x040fe200078e0203 */
[----:B------:R-:W2:Y:S08]  /*06a0*/  LDC.64 R10, c[0x0][0x380] ;  /* 0x0000e000ff0a7b82 */ /* 0x000eb00000000a00 */
[----:B------:R-:W3:Y:S01]  /*06b0*/  LDC.64 R8, c[0x0][0x388] ;  /* 0x0000e200ff087b82 */ /* 0x000ee20000000a00 */
[----:B0-----:R-:W-:Y:S01]  /*06c0*/  @P0 IMAD.WIDE R18, R17, 0x8, R18 ;  /* 0x0000000811120825 */ /* 0x001fe200078e0212 */
[----:B------:R-:W-:-:S03]  /*06d0*/  @P0 IADD3 R24, PT, PT, R24, 0x2, RZ ;  /* 0x0000000218180810 */ /* 0x000fc60007ffe0ff */
[----:B-1----:R-:W-:Y:S02]  /*06e0*/  @P0 IMAD.WIDE R20, R21, 0x8, R14 ;  /* 0x0000000815140825 */ /* 0x002fe400078e020e */
[----:B------:R-:W4:Y:S04]  /*06f0*/  @P0 LDG.E.64 R14, desc[UR4][R18.64] ;  /* 0x00000004120e0981 */ /* 0x000f28000c1e1b00 */
[----:B------:R-:W4:Y:S01]  /*0700*/  @P0 LDG.E.64 R4, desc[UR4][R20.64] ;  /* 0x0000000414040981 */ /* 0x000f22000c1e1b00 */
[----:B------:R-:W-:Y:S01]  /*0710*/  @P0 IMAD.WIDE R16, R0, 0x8, R20 ;  /* 0x0000000800100825 */ /* 0x000fe200078e0214 */
[----:B------:R-:W-:Y:S02]  /*0720*/  @!P1 IADD3 R23, PT, PT, R7, R24, RZ ;  /* 0x0000001807179210 */ /* 0x000fe40007ffe0ff */
[----:B------:R-:W5:Y:S01]  /*0730*/  @P0 LDG.E.64 R6, desc[UR4][R18.64+0x8] ;  /* 0x0000080412060981 */ /* 0x000f62000c1e1b00 */
[----:B------:R-:W-:-:S03]  /*0740*/  @!P1 IMAD R25, R24, R0, R3 ;  /* 0x0000000018199224 */ /* 0x000fc600078e0203 */
[----:B------:R-:W5:Y:S01]  /*0750*/  @P0 LDG.E.64 R16, desc[UR4][R16.64] ;  /* 0x0000000410100981 */ /* 0x000f62000c1e1b00 */
[----:B--2---:R-:W-:-:S04]  /*0760*/  @!P1 IMAD.WIDE R10, R23, 0x8, R10 ;  /* 0x00000008170a9825 */ /* 0x004fc800078e020a */
[----:B---3--:R-:W-:Y:S02]  /*0770*/  @!P1 IMAD.WIDE R8, R25, 0x8, R8 ;  /* 0x0000000819089825 */ /* 0x008fe400078e0208 */
[----:B------:R-:W2:Y:S04]  /*0780*/  @!P1 LDG.E.64 R10, desc[UR4][R10.64] ;  /* 0x000000040a0a9981 */ /* 0x000ea8000c1e1b00 */
[----:B------:R-:W2:Y:S01]  /*0790*/  @!P1 LDG.E.64 R8, desc[UR4][R8.64] ;  /* 0x0000000408089981 */ /* 0x000ea2000c1e1b00 */
[----:B----4-:R-:W-:-:S08]  /*07a0*/  @P0 DFMA R4, R14, R4, R12 ;  /* 0x000000040e04022b */ /* 0x010fd0000000000c */
[----:B-----5:R-:W-:-:S08]  /*07b0*/  @P0 DFMA R12, R6, R16, R4 ;  /* 0x00000010060c022b */ /* 0x020fd00000000004 */
[----:B--2---:R-:W-:-:S11]  /*07c0*/  @!P1 DFMA R12, R10, R8, R12 ;  /* 0x000000080a0c922b */ /* 0x004fd6000000000c */
.L_x_27:
[----:B------:R-:W0:Y:S01]  /*07d0*/  LDC.64 R4, c[0x0][0x390] ;  /* 0x0000e400ff047b82 */ /* 0x000e220000000a00 */
[----:B------:R-:W-:-:S04]  /*07e0*/  IMAD R3, R2, R0, R3 ;  /* 0x0000000002037224 */ /* 0x000fc800078e0203 */
[----:B0-----:R-:W-:-:S05]  /*07f0*/  IMAD.WIDE R2, R3, 0x8, R4 ;  /* 0x0000000803027825 */ /* 0x001fca00078e0204 */
[----:B------:R-:W-:Y:S01]  /*0800*/  STG.E.64 desc[UR4][R2.64], R12 ;  /* 0x0000000c02007986 */ /* 0x000fe2000c101b04 */
[----:B------:R-:W-:Y:S05]  /*0810*/  EXIT ;  /* 0x000000000000794d */ /* 0x000fea0003800000 */
.L_x_31:
        /* <DEDUP_REMOVED lines=14> */
.L_x_39:


//--------------------- .nv.shared.reserved.0     --------------------------
	.section	.nv.shared.reserved.0,"aw",@nobits
	.weak		__nv_reservedSMEM_offset_0_alias
	.size		__nv_reservedSMEM_offset_0_alias, 0, 64
	.other		__nv_reservedSMEM_offset_0_alias,@"STO_CUDA_RESERVED_SHARED STV_DEFAULT"
__nv_reservedSMEM_offset_0_alias:
	.zero		0
	.zero		64


//--------------------- .nv.constant0._Z3rbfPdS_S_iiid --------------------------
	.section	.nv.constant0._Z3rbfPdS_S_iiid,"a",@progbits
	.sectionflags	@""
	.align	4
.nv.constant0._Z3rbfPdS_S_iiid:
	.zero		944


//--------------------- .nv.constant0._Z8set_zeroPdS_ii --------------------------
	.section	.nv.constant0._Z8set_zeroPdS_ii,"a",@progbits
	.sectionflags	@""
	.align	4
.nv.constant0._Z8set_zeroPdS_ii:
	.zero		920


//--------------------- .nv.constant0._Z11gaussjordanPdS_ii --------------------------
	.section	.nv.constant0._Z11gaussjordanPdS_ii,"a",@progbits
	.sectionflags	@""
	.align	4
.nv.constant0._Z11gaussjordanPdS_ii:
	.zero		920


//--------------------- .nv.constant0._Z14diag_normalizePdS_ii --------------------------
	.section	.nv.constant0._Z14diag_normalizePdS_ii,"a",@progbits
	.sectionflags	@""
	.align	4
.nv.constant0._Z14diag_normalizePdS_ii:
	.zero		920


//--------------------- .nv.constant0._Z16nodiag_normalizePdS_ii --------------------------
	.section	.nv.constant0._Z16nodiag_normalizePdS_ii,"a",@progbits
	.sectionflags	@""
	.align	4
.nv.constant0._Z16nodiag_normalizePdS_ii:
	.zero		920


//--------------------- .nv.constant0._Z28matrix_multiplication_kernelPdS_S_iii --------------------------
	.section	.nv.constant0._Z28matrix_multiplication_kernelPdS_S_iii,"a",@progbits
	.sectionflags	@""
	.align	4
.nv.constant0._Z28matrix_multiplication_kernelPdS_S_iii:
	.zero		932


//--------------------- SYMBOLS --------------------------

	.type		.nv.reservedSmem.offset0,@object
	.size		.nv.reservedSmem.offset0,0x4
